//
// Generated by NVIDIA NVVM Compiler
//
// Compiler Build ID: CL-36424714
// Cuda compilation tools, release 13.0, V13.0.88
// Based on NVVM 20.0.0
//

.version 9.0
.target sm_100
.address_size 64

	// .globl	_Z12ShiftOrMatchPciS_ii
.extern .func  (.param .b32 func_retval0) vprintf
(
	.param .b64 vprintf_param_0,
	.param .b64 vprintf_param_1
)
;
.global .align 1 .b8 $str[27] = {70, 111, 117, 110, 100, 32, 112, 97, 116, 116, 101, 114, 110, 32, 97, 116, 32, 105, 110, 100, 101, 120, 32, 37, 100, 32};

.visible .entry _Z12ShiftOrMatchPciS_ii(
	.param .u64 .ptr .align 1 _Z12ShiftOrMatchPciS_ii_param_0,
	.param .u32 _Z12ShiftOrMatchPciS_ii_param_1,
	.param .u64 .ptr .align 1 _Z12ShiftOrMatchPciS_ii_param_2,
	.param .u32 _Z12ShiftOrMatchPciS_ii_param_3,
	.param .u32 _Z12ShiftOrMatchPciS_ii_param_4
)
{
	.local .align 16 .b8 	__local_depot0[2048];
	.reg .b64 	%SP;
	.reg .b64 	%SPL;
	.reg .pred 	%p<11>;
	.reg .b16 	%rs<30>;
	.reg .b32 	%r<118>;
	.reg .b64 	%rd<170>;

	mov.u64 	%SPL, __local_depot0;
	ld.param.u64 	%rd14, [_Z12ShiftOrMatchPciS_ii_param_2];
	ld.param.u32 	%r20, [_Z12ShiftOrMatchPciS_ii_param_3];
	cvta.to.global.u64 	%rd1, %rd14;
	add.u64 	%rd2, %SPL, 0;
	mov.b64 	%rd167, -1;
	mov.u64 	%rd166, %rd2;
$L__BB0_1:
	mov.b32 	%r21, -1;
	st.local.v2.u32 	[%rd166], {%r21, %r21};
	add.s64 	%rd167, %rd167, 1;
	add.s64 	%rd166, %rd166, 8;
	setp.lt.u64 	%p1, %rd167, 255;
	@%p1 bra 	$L__BB0_1;
	setp.lt.s32 	%p2, %r20, 1;
	@%p2 bra 	$L__BB0_15;
	and.b32  	%r1, %r20, 15;
	setp.lt.u32 	%p3, %r20, 16;
	mov.b32 	%r114, 0;
	@%p3 bra 	$L__BB0_6;
	and.b32  	%r114, %r20, 2147483632;
	neg.s32 	%r111, %r114;
	add.s64 	%rd168, %rd1, 7;
	mov.b32 	%r112, 0;
$L__BB0_5:
	.pragma "nounroll";
	mov.b32 	%r24, 1;
	shl.b32 	%r25, %r24, %r112;
	cvt.u64.u32 	%rd16, %r25;
	ld.global.nc.u8 	%rs1, [%rd168+-7];
	cvt.s32.s8 	%r26, %rs1;
	mul.wide.s32 	%rd17, %r26, 8;
	add.s64 	%rd18, %rd2, %rd17;
	ld.local.u64 	%rd19, [%rd18];
	xor.b64  	%rd20, %rd19, %rd16;
	st.local.u64 	[%rd18], %rd20;
	mov.b32 	%r27, 2;
	shl.b32 	%r28, %r27, %r112;
	cvt.u64.u32 	%rd21, %r28;
	ld.global.nc.u8 	%rs2, [%rd168+-6];
	cvt.s32.s8 	%r29, %rs2;
	mul.wide.s32 	%rd22, %r29, 8;
	add.s64 	%rd23, %rd2, %rd22;
	ld.local.u64 	%rd24, [%rd23];
	xor.b64  	%rd25, %rd24, %rd21;
	st.local.u64 	[%rd23], %rd25;
	mov.b32 	%r30, 4;
	shl.b32 	%r31, %r30, %r112;
	cvt.u64.u32 	%rd26, %r31;
	ld.global.nc.u8 	%rs3, [%rd168+-5];
	cvt.s32.s8 	%r32, %rs3;
	mul.wide.s32 	%rd27, %r32, 8;
	add.s64 	%rd28, %rd2, %rd27;
	ld.local.u64 	%rd29, [%rd28];
	xor.b64  	%rd30, %rd29, %rd26;
	st.local.u64 	[%rd28], %rd30;
	mov.b32 	%r33, 8;
	shl.b32 	%r34, %r33, %r112;
	cvt.u64.u32 	%rd31, %r34;
	ld.global.nc.u8 	%rs4, [%rd168+-4];
	cvt.s32.s8 	%r35, %rs4;
	mul.wide.s32 	%rd32, %r35, 8;
	add.s64 	%rd33, %rd2, %rd32;
	ld.local.u64 	%rd34, [%rd33];
	xor.b64  	%rd35, %rd34, %rd31;
	st.local.u64 	[%rd33], %rd35;
	mov.b32 	%r36, 16;
	shl.b32 	%r37, %r36, %r112;
	cvt.u64.u32 	%rd36, %r37;
	ld.global.nc.u8 	%rs5, [%rd168+-3];
	cvt.s32.s8 	%r38, %rs5;
	mul.wide.s32 	%rd37, %r38, 8;
	add.s64 	%rd38, %rd2, %rd37;
	ld.local.u64 	%rd39, [%rd38];
	xor.b64  	%rd40, %rd39, %rd36;
	st.local.u64 	[%rd38], %rd40;
	mov.b32 	%r39, 32;
	shl.b32 	%r40, %r39, %r112;
	cvt.u64.u32 	%rd41, %r40;
	ld.global.nc.u8 	%rs6, [%rd168+-2];
	cvt.s32.s8 	%r41, %rs6;
	mul.wide.s32 	%rd42, %r41, 8;
	add.s64 	%rd43, %rd2, %rd42;
	ld.local.u64 	%rd44, [%rd43];
	xor.b64  	%rd45, %rd44, %rd41;
	st.local.u64 	[%rd43], %rd45;
	mov.b32 	%r42, 64;
	shl.b32 	%r43, %r42, %r112;
	cvt.u64.u32 	%rd46, %r43;
	ld.global.nc.u8 	%rs7, [%rd168+-1];
	cvt.s32.s8 	%r44, %rs7;
	mul.wide.s32 	%rd47, %r44, 8;
	add.s64 	%rd48, %rd2, %rd47;
	ld.local.u64 	%rd49, [%rd48];
	xor.b64  	%rd50, %rd49, %rd46;
	st.local.u64 	[%rd48], %rd50;
	mov.b32 	%r45, 128;
	shl.b32 	%r46, %r45, %r112;
	cvt.u64.u32 	%rd51, %r46;
	ld.global.nc.u8 	%rs8, [%rd168];
	cvt.s32.s8 	%r47, %rs8;
	mul.wide.s32 	%rd52, %r47, 8;
	add.s64 	%rd53, %rd2, %rd52;
	ld.local.u64 	%rd54, [%rd53];
	xor.b64  	%rd55, %rd54, %rd51;
	st.local.u64 	[%rd53], %rd55;
	mov.b32 	%r48, 256;
	shl.b32 	%r49, %r48, %r112;
	cvt.u64.u32 	%rd56, %r49;
	ld.global.nc.u8 	%rs9, [%rd168+1];
	cvt.s32.s8 	%r50, %rs9;
	mul.wide.s32 	%rd57, %r50, 8;
	add.s64 	%rd58, %rd2, %rd57;
	ld.local.u64 	%rd59, [%rd58];
	xor.b64  	%rd60, %rd59, %rd56;
	st.local.u64 	[%rd58], %rd60;
	mov.b32 	%r51, 512;
	shl.b32 	%r52, %r51, %r112;
	cvt.u64.u32 	%rd61, %r52;
	ld.global.nc.u8 	%rs10, [%rd168+2];
	cvt.s32.s8 	%r53, %rs10;
	mul.wide.s32 	%rd62, %r53, 8;
	add.s64 	%rd63, %rd2, %rd62;
	ld.local.u64 	%rd64, [%rd63];
	xor.b64  	%rd65, %rd64, %rd61;
	st.local.u64 	[%rd63], %rd65;
	mov.b32 	%r54, 1024;
	shl.b32 	%r55, %r54, %r112;
	cvt.u64.u32 	%rd66, %r55;
	ld.global.nc.u8 	%rs11, [%rd168+3];
	cvt.s32.s8 	%r56, %rs11;
	mul.wide.s32 	%rd67, %r56, 8;
	add.s64 	%rd68, %rd2, %rd67;
	ld.local.u64 	%rd69, [%rd68];
	xor.b64  	%rd70, %rd69, %rd66;
	st.local.u64 	[%rd68], %rd70;
	mov.b32 	%r57, 2048;
	shl.b32 	%r58, %r57, %r112;
	cvt.u64.u32 	%rd71, %r58;
	ld.global.nc.u8 	%rs12, [%rd168+4];
	cvt.s32.s8 	%r59, %rs12;
	mul.wide.s32 	%rd72, %r59, 8;
	add.s64 	%rd73, %rd2, %rd72;
	ld.local.u64 	%rd74, [%rd73];
	xor.b64  	%rd75, %rd74, %rd71;
	st.local.u64 	[%rd73], %rd75;
	mov.b32 	%r60, 4096;
	shl.b32 	%r61, %r60, %r112;
	cvt.u64.u32 	%rd76, %r61;
	ld.global.nc.u8 	%rs13, [%rd168+5];
	cvt.s32.s8 	%r62, %rs13;
	mul.wide.s32 	%rd77, %r62, 8;
	add.s64 	%rd78, %rd2, %rd77;
	ld.local.u64 	%rd79, [%rd78];
	xor.b64  	%rd80, %rd79, %rd76;
	st.local.u64 	[%rd78], %rd80;
	mov.b32 	%r63, 8192;
	shl.b32 	%r64, %r63, %r112;
	cvt.u64.u32 	%rd81, %r64;
	ld.global.nc.u8 	%rs14, [%rd168+6];
	cvt.s32.s8 	%r65, %rs14;
	mul.wide.s32 	%rd82, %r65, 8;
	add.s64 	%rd83, %rd2, %rd82;
	ld.local.u64 	%rd84, [%rd83];
	xor.b64  	%rd85, %rd84, %rd81;
	st.local.u64 	[%rd83], %rd85;
	mov.b32 	%r66, 16384;
	shl.b32 	%r67, %r66, %r112;
	cvt.u64.u32 	%rd86, %r67;
	ld.global.nc.u8 	%rs15, [%rd168+7];
	cvt.s32.s8 	%r68, %rs15;
	mul.wide.s32 	%rd87, %r68, 8;
	add.s64 	%rd88, %rd2, %rd87;
	ld.local.u64 	%rd89, [%rd88];
	xor.b64  	%rd90, %rd89, %rd86;
	st.local.u64 	[%rd88], %rd90;
	mov.b32 	%r69, 32768;
	shl.b32 	%r70, %r69, %r112;
	cvt.s64.s32 	%rd91, %r70;
	ld.global.nc.u8 	%rs16, [%rd168+8];
	cvt.s32.s8 	%r71, %rs16;
	mul.wide.s32 	%rd92, %r71, 8;
	add.s64 	%rd93, %rd2, %rd92;
	ld.local.u64 	%rd94, [%rd93];
	xor.b64  	%rd95, %rd94, %rd91;
	st.local.u64 	[%rd93], %rd95;
	add.s32 	%r112, %r112, 16;
	add.s32 	%r111, %r111, 16;
	add.s64 	%rd168, %rd168, 16;
	setp.ne.s32 	%p4, %r111, 0;
	@%p4 bra 	$L__BB0_5;
$L__BB0_6:
	setp.eq.s32 	%p5, %r1, 0;
	@%p5 bra 	$L__BB0_15;
	and.b32  	%r9, %r20, 7;
	setp.lt.u32 	%p6, %r1, 8;
	@%p6 bra 	$L__BB0_9;
	mov.b32 	%r72, 1;
	shl.b32 	%r73, %r72, %r114;
	cvt.s64.s32 	%rd96, %r73;
	cvt.u64.u32 	%rd97, %r114;
	add.s64 	%rd98, %rd1, %rd97;
	ld.global.nc.u8 	%rs17, [%rd98];
	cvt.s32.s8 	%r74, %rs17;
	mul.wide.s32 	%rd99, %r74, 8;
	add.s64 	%rd100, %rd2, %rd99;
	ld.local.u64 	%rd101, [%rd100];
	xor.b64  	%rd102, %rd101, %rd96;
	st.local.u64 	[%rd100], %rd102;
	mov.b32 	%r75, 2;
	shl.b32 	%r76, %r75, %r114;
	cvt.s64.s32 	%rd103, %r76;
	ld.global.nc.u8 	%rs18, [%rd98+1];
	cvt.s32.s8 	%r77, %rs18;
	mul.wide.s32 	%rd104, %r77, 8;
	add.s64 	%rd105, %rd2, %rd104;
	ld.local.u64 	%rd106, [%rd105];
	xor.b64  	%rd107, %rd106, %rd103;
	st.local.u64 	[%rd105], %rd107;
	mov.b32 	%r78, 4;
	shl.b32 	%r79, %r78, %r114;
	cvt.s64.s32 	%rd108, %r79;
	ld.global.nc.u8 	%rs19, [%rd98+2];
	cvt.s32.s8 	%r80, %rs19;
	mul.wide.s32 	%rd109, %r80, 8;
	add.s64 	%rd110, %rd2, %rd109;
	ld.local.u64 	%rd111, [%rd110];
	xor.b64  	%rd112, %rd111, %rd108;
	st.local.u64 	[%rd110], %rd112;
	mov.b32 	%r81, 8;
	shl.b32 	%r82, %r81, %r114;
	cvt.s64.s32 	%rd113, %r82;
	ld.global.nc.u8 	%rs20, [%rd98+3];
	cvt.s32.s8 	%r83, %rs20;
	mul.wide.s32 	%rd114, %r83, 8;
	add.s64 	%rd115, %rd2, %rd114;
	ld.local.u64 	%rd116, [%rd115];
	xor.b64  	%rd117, %rd116, %rd113;
	st.local.u64 	[%rd115], %rd117;
	mov.b32 	%r84, 16;
	shl.b32 	%r85, %r84, %r114;
	cvt.s64.s32 	%rd118, %r85;
	ld.global.nc.u8 	%rs21, [%rd98+4];
	cvt.s32.s8 	%r86, %rs21;
	mul.wide.s32 	%rd119, %r86, 8;
	add.s64 	%rd120, %rd2, %rd119;
	ld.local.u64 	%rd121, [%rd120];
	xor.b64  	%rd122, %rd121, %rd118;
	st.local.u64 	[%rd120], %rd122;
	mov.b32 	%r87, 32;
	shl.b32 	%r88, %r87, %r114;
	cvt.s64.s32 	%rd123, %r88;
	ld.global.nc.u8 	%rs22, [%rd98+5];
	cvt.s32.s8 	%r89, %rs22;
	mul.wide.s32 	%rd124, %r89, 8;
	add.s64 	%rd125, %rd2, %rd124;
	ld.local.u64 	%rd126, [%rd125];
	xor.b64  	%rd127, %rd126, %rd123;
	st.local.u64 	[%rd125], %rd127;
	mov.b32 	%r90, 64;
	shl.b32 	%r91, %r90, %r114;
	cvt.s64.s32 	%rd128, %r91;
	ld.global.nc.u8 	%rs23, [%rd98+6];
	cvt.s32.s8 	%r92, %rs23;
	mul.wide.s32 	%rd129, %r92, 8;
	add.s64 	%rd130, %rd2, %rd129;
	ld.local.u64 	%rd131, [%rd130];
	xor.b64  	%rd132, %rd131, %rd128;
	st.local.u64 	[%rd130], %rd132;
	mov.b32 	%r93, 128;
	shl.b32 	%r94, %r93, %r114;
	cvt.s64.s32 	%rd133, %r94;
	ld.global.nc.u8 	%rs24, [%rd98+7];
	cvt.s32.s8 	%r95, %rs24;
	mul.wide.s32 	%rd134, %r95, 8;
	add.s64 	%rd135, %rd2, %rd134;
	ld.local.u64 	%rd136, [%rd135];
	xor.b64  	%rd137, %rd136, %rd133;
	st.local.u64 	[%rd135], %rd137;
	add.s32 	%r114, %r114, 8;
$L__BB0_9:
	setp.eq.s32 	%p7, %r9, 0;
	@%p7 bra 	$L__BB0_15;
	and.b32  	%r12, %r20, 3;
	setp.lt.u32 	%p8, %r9, 4;
	@%p8 bra 	$L__BB0_12;
	mov.b32 	%r96, 1;
	shl.b32 	%r97, %r96, %r114;
	cvt.s64.s32 	%rd138, %r97;
	cvt.u64.u32 	%rd139, %r114;
	add.s64 	%rd140, %rd1, %rd139;
	ld.global.nc.u8 	%rs25, [%rd140];
	cvt.s32.s8 	%r98, %rs25;
	mul.wide.s32 	%rd141, %r98, 8;
	add.s64 	%rd142, %rd2, %rd141;
	ld.local.u64 	%rd143, [%rd142];
	xor.b64  	%rd144, %rd143, %rd138;
	st.local.u64 	[%rd142], %rd144;
	mov.b32 	%r99, 2;
	shl.b32 	%r100, %r99, %r114;
	cvt.s64.s32 	%rd145, %r100;
	ld.global.nc.u8 	%rs26, [%rd140+1];
	cvt.s32.s8 	%r101, %rs26;
	mul.wide.s32 	%rd146, %r101, 8;
	add.s64 	%rd147, %rd2, %rd146;
	ld.local.u64 	%rd148, [%rd147];
	xor.b64  	%rd149, %rd148, %rd145;
	st.local.u64 	[%rd147], %rd149;
	mov.b32 	%r102, 4;
	shl.b32 	%r103, %r102, %r114;
	cvt.s64.s32 	%rd150, %r103;
	ld.global.nc.u8 	%rs27, [%rd140+2];
	cvt.s32.s8 	%r104, %rs27;
	mul.wide.s32 	%rd151, %r104, 8;
	add.s64 	%rd152, %rd2, %rd151;
	ld.local.u64 	%rd153, [%rd152];
	xor.b64  	%rd154, %rd153, %rd150;
	st.local.u64 	[%rd152], %rd154;
	mov.b32 	%r105, 8;
	shl.b32 	%r106, %r105, %r114;
	cvt.s64.s32 	%rd155, %r106;
	ld.global.nc.u8 	%rs28, [%rd140+3];
	cvt.s32.s8 	%r107, %rs28;
	mul.wide.s32 	%rd156, %r107, 8;
	add.s64 	%rd157, %rd2, %rd156;
	ld.local.u64 	%rd158, [%rd157];
	xor.b64  	%rd159, %rd158, %rd155;
	st.local.u64 	[%rd157], %rd159;
	add.s32 	%r114, %r114, 4;
$L__BB0_12:
	setp.eq.s32 	%p9, %r12, 0;
	@%p9 bra 	$L__BB0_15;
	cvt.u64.u32 	%rd160, %r114;
	add.s64 	%rd169, %rd1, %rd160;
	neg.s32 	%r116, %r12;
$L__BB0_14:
	.pragma "nounroll";
	mov.b32 	%r108, 1;
	shl.b32 	%r109, %r108, %r114;
	cvt.s64.s32 	%rd161, %r109;
	ld.global.nc.u8 	%rs29, [%rd169];
	cvt.s32.s8 	%r110, %rs29;
	mul.wide.s32 	%rd162, %r110, 8;
	add.s64 	%rd163, %rd2, %rd162;
	ld.local.u64 	%rd164, [%rd163];
	xor.b64  	%rd165, %rd164, %rd161;
	st.local.u64 	[%rd163], %rd165;
	add.s32 	%r114, %r114, 1;
	add.s64 	%rd169, %rd169, 1;
	add.s32 	%r116, %r116, 1;
	setp.ne.s32 	%p10, %r116, 0;
	@%p10 bra 	$L__BB0_14;
$L__BB0_15:
	ret;

}
	// .globl	_Z2bmPcS_iii
.visible .entry _Z2bmPcS_iii(
	.param .u64 .ptr .align 1 _Z2bmPcS_iii_param_0,
	.param .u64 .ptr .align 1 _Z2bmPcS_iii_param_1,
	.param .u32 _Z2bmPcS_iii_param_2,
	.param .u32 _Z2bmPcS_iii_param_3,
	.param .u32 _Z2bmPcS_iii_param_4
)
{
	.local .align 16 .b8 	__local_depot1[33616];
	.reg .b64 	%SP;
	.reg .b64 	%SPL;
	.reg .pred 	%p<54>;
	.reg .b16 	%rs<5>;
	.reg .b32 	%r<363>;
	.reg .b64 	%rd<191>;

	mov.u64 	%SPL, __local_depot1;
	cvta.local.u64 	%SP, %SPL;
	ld.param.u64 	%rd18, [_Z2bmPcS_iii_param_0];
	ld.param.u64 	%rd17, [_Z2bmPcS_iii_param_1];
	ld.param.u32 	%r97, [_Z2bmPcS_iii_param_2];
	ld.param.u32 	%r98, [_Z2bmPcS_iii_param_3];
	ld.param.u32 	%r99, [_Z2bmPcS_iii_param_4];
	cvta.to.global.u64 	%rd1, %rd18;
	add.u64 	%rd2, %SPL, 0;
	add.u64 	%rd3, %SPL, 16800;
	mov.u32 	%r1, %tid.x;
	sub.s32 	%r2, %r98, %r97;
	add.s32 	%r3, %r97, -1;
	mul.wide.s32 	%rd21, %r97, 4;
	add.s64 	%rd22, %rd3, %rd21;
	st.local.u32 	[%rd22+-4], %r97;
	add.s32 	%r4, %r97, -2;
	setp.lt.s32 	%p1, %r97, 2;
	@%p1 bra 	$L__BB1_5;
	mov.u32 	%r330, %r3;
	mov.u32 	%r328, %r4;
$L__BB1_2:
	setp.le.s32 	%p2, %r328, %r330;
	@%p2 bra 	$L__BB1_32;
	add.s32 	%r101, %r328, %r97;
	not.b32 	%r102, %r327;
	add.s32 	%r103, %r101, %r102;
	mul.wide.s32 	%rd23, %r103, 4;
	add.s64 	%rd24, %rd3, %rd23;
	ld.local.u32 	%r10, [%rd24];
	sub.s32 	%r104, %r328, %r330;
	setp.ge.s32 	%p3, %r10, %r104;
	@%p3 bra 	$L__BB1_32;
	mul.wide.u32 	%rd31, %r328, 4;
	add.s64 	%rd32, %rd3, %rd31;
	st.local.u32 	[%rd32], %r10;
	bra.uni 	$L__BB1_37;
$L__BB1_5:
	setp.lt.s32 	%p8, %r97, 1;
	@%p8 bra 	$L__BB1_29;
	and.b32  	%r5, %r97, 15;
	setp.lt.u32 	%p9, %r3, 15;
	mov.b32 	%r333, 0;
	@%p9 bra 	$L__BB1_9;
	and.b32  	%r333, %r97, 2147483632;
	mov.b32 	%r338, 0;
$L__BB1_8:
	.pragma "nounroll";
	mul.wide.u32 	%rd33, %r338, 4;
	add.s64 	%rd34, %rd2, %rd33;
	st.local.v4.u32 	[%rd34], {%r97, %r97, %r97, %r97};
	st.local.v4.u32 	[%rd34+16], {%r97, %r97, %r97, %r97};
	st.local.v4.u32 	[%rd34+32], {%r97, %r97, %r97, %r97};
	st.local.v4.u32 	[%rd34+48], {%r97, %r97, %r97, %r97};
	add.s32 	%r338, %r338, 16;
	setp.eq.s32 	%p10, %r338, %r333;
	@%p10 bra 	$L__BB1_9;
	bra.uni 	$L__BB1_8;
$L__BB1_9:
	setp.eq.s32 	%p11, %r5, 0;
	@%p11 bra 	$L__BB1_18;
	and.b32  	%r20, %r97, 7;
	setp.lt.u32 	%p12, %r5, 8;
	@%p12 bra 	$L__BB1_12;
	mul.wide.u32 	%rd35, %r333, 4;
	add.s64 	%rd36, %rd2, %rd35;
	st.local.u32 	[%rd36], %r97;
	st.local.u32 	[%rd36+4], %r97;
	st.local.u32 	[%rd36+8], %r97;
	st.local.u32 	[%rd36+12], %r97;
	st.local.u32 	[%rd36+16], %r97;
	st.local.u32 	[%rd36+20], %r97;
	st.local.u32 	[%rd36+24], %r97;
	st.local.u32 	[%rd36+28], %r97;
	add.s32 	%r333, %r333, 8;
$L__BB1_12:
	setp.eq.s32 	%p13, %r20, 0;
	@%p13 bra 	$L__BB1_18;
	and.b32  	%r23, %r97, 3;
	setp.lt.u32 	%p14, %r20, 4;
	@%p14 bra 	$L__BB1_15;
	mul.wide.u32 	%rd37, %r333, 4;
	add.s64 	%rd38, %rd2, %rd37;
	st.local.u32 	[%rd38], %r97;
	st.local.u32 	[%rd38+4], %r97;
	st.local.u32 	[%rd38+8], %r97;
	st.local.u32 	[%rd38+12], %r97;
	add.s32 	%r333, %r333, 4;
$L__BB1_15:
	setp.eq.s32 	%p15, %r23, 0;
	@%p15 bra 	$L__BB1_18;
	mov.b32 	%r337, 0;
$L__BB1_17:
	.pragma "nounroll";
	mul.wide.u32 	%rd39, %r333, 4;
	add.s64 	%rd40, %rd2, %rd39;
	st.local.u32 	[%rd40], %r97;
	add.s32 	%r333, %r333, 1;
	add.s32 	%r337, %r337, 1;
	setp.ne.s32 	%p16, %r337, %r23;
	@%p16 bra 	$L__BB1_17;
$L__BB1_18:
	add.s64 	%rd4, %rd2, 8;
	mov.b32 	%r339, 0;
	mov.u32 	%r346, %r339;
	mov.u32 	%r341, %r97;
$L__BB1_19:
	mov.u32 	%r38, %r341;
	mov.u32 	%r37, %r346;
	add.s32 	%r341, %r38, -1;
	mul.wide.u32 	%rd41, %r341, 4;
	add.s64 	%rd42, %rd3, %rd41;
	ld.local.u32 	%r113, [%rd42];
	setp.ne.s32 	%p17, %r113, %r38;
	@%p17 bra 	$L__BB1_28;
	sub.s32 	%r40, %r97, %r38;
	setp.ge.s32 	%p18, %r37, %r40;
	mov.u32 	%r346, %r37;
	@%p18 bra 	$L__BB1_28;
	sub.s32 	%r115, %r339, %r37;
	and.b32  	%r41, %r115, 3;
	setp.eq.s32 	%p19, %r41, 0;
	mov.u32 	%r346, %r37;
	@%p19 bra 	$L__BB1_25;
	mul.wide.s32 	%rd43, %r37, 4;
	add.s64 	%rd6, %rd2, %rd43;
	ld.local.u32 	%r116, [%rd6];
	setp.eq.s32 	%p20, %r116, %r97;
	selp.b32 	%r117, %r40, %r116, %p20;
	st.local.u32 	[%rd6], %r117;
	add.s32 	%r346, %r37, 1;
	setp.eq.s32 	%p21, %r41, 1;
	@%p21 bra 	$L__BB1_25;
	ld.local.u32 	%r118, [%rd6+4];
	setp.eq.s32 	%p22, %r118, %r97;
	selp.b32 	%r119, %r40, %r118, %p22;
	st.local.u32 	[%rd6+4], %r119;
	add.s32 	%r346, %r37, 2;
	setp.eq.s32 	%p23, %r41, 2;
	@%p23 bra 	$L__BB1_25;
	ld.local.u32 	%r120, [%rd6+8];
	setp.eq.s32 	%p24, %r120, %r97;
	selp.b32 	%r121, %r40, %r120, %p24;
	st.local.u32 	[%rd6+8], %r121;
	add.s32 	%r346, %r37, 3;
$L__BB1_25:
	sub.s32 	%r122, %r37, %r339;
	setp.gt.u32 	%p25, %r122, -4;
	@%p25 bra 	$L__BB1_28;
	sub.s32 	%r344, %r346, %r339;
	mov.u32 	%r345, %r346;
$L__BB1_27:
	mul.wide.s32 	%rd44, %r345, 4;
	add.s64 	%rd45, %rd4, %rd44;
	ld.local.u32 	%r123, [%rd45+-8];
	setp.eq.s32 	%p26, %r123, %r97;
	selp.b32 	%r124, %r40, %r123, %p26;
	st.local.u32 	[%rd45+-8], %r124;
	ld.local.u32 	%r125, [%rd45+-4];
	setp.eq.s32 	%p27, %r125, %r97;
	selp.b32 	%r126, %r40, %r125, %p27;
	st.local.u32 	[%rd45+-4], %r126;
	ld.local.u32 	%r127, [%rd45];
	setp.eq.s32 	%p28, %r127, %r97;
	selp.b32 	%r128, %r40, %r127, %p28;
	st.local.u32 	[%rd45], %r128;
	ld.local.u32 	%r129, [%rd45+4];
	setp.eq.s32 	%p29, %r129, %r97;
	selp.b32 	%r130, %r40, %r129, %p29;
	st.local.u32 	[%rd45+4], %r130;
	add.s32 	%r345, %r345, 4;
	add.s32 	%r344, %r344, 4;
	setp.ne.s32 	%p30, %r344, 0;
	mov.u32 	%r346, %r339;
	@%p30 bra 	$L__BB1_27;
$L__BB1_28:
	add.s32 	%r339, %r339, 1;
	setp.eq.s32 	%p31, %r339, %r97;
	@%p31 bra 	$L__BB1_29;
	bra.uni 	$L__BB1_19;
$L__BB1_29:
	setp.lt.s32 	%p32, %r97, 2;
	@%p32 bra 	$L__BB1_48;
	and.b32  	%r32, %r3, 15;
	setp.lt.u32 	%p33, %r4, 15;
	mov.b32 	%r347, 0;
	@%p33 bra 	$L__BB1_39;
	and.b32  	%r347, %r3, -16;
	add.s32 	%r353, %r97, -8;
	neg.s32 	%r352, %r347;
	add.s64 	%rd189, %rd3, 32;
	bra.uni 	$L__BB1_38;
$L__BB1_32:
	min.s32 	%r330, %r328, %r330;
	setp.lt.s32 	%p4, %r330, 0;
	@%p4 bra 	$L__BB1_36;
	not.b32 	%r105, %r328;
	add.s32 	%r12, %r97, %r105;
	mov.u32 	%r329, %r330;
$L__BB1_34:
	cvt.u64.u32 	%rd25, %r329;
	add.s64 	%rd26, %rd1, %rd25;
	ld.global.u8 	%rs2, [%rd26];
	add.s32 	%r106, %r12, %r329;
	cvt.s64.s32 	%rd27, %r106;
	add.s64 	%rd28, %rd1, %rd27;
	ld.global.u8 	%rs3, [%rd28];
	setp.ne.s16 	%p5, %rs2, %rs3;
	mov.u32 	%r330, %r329;
	@%p5 bra 	$L__BB1_36;
	add.s32 	%r14, %r329, -1;
	setp.gt.s32 	%p6, %r329, 0;
	mov.b32 	%r330, -1;
	mov.u32 	%r329, %r14;
	@%p6 bra 	$L__BB1_34;
$L__BB1_36:
	sub.s32 	%r108, %r328, %r330;
	mul.wide.u32 	%rd29, %r328, 4;
	add.s64 	%rd30, %rd3, %rd29;
	st.local.u32 	[%rd30], %r108;
	mov.u32 	%r327, %r328;
$L__BB1_37:
	add.s32 	%r18, %r328, -1;
	setp.gt.s32 	%p7, %r328, 0;
	mov.u32 	%r328, %r18;
	@%p7 bra 	$L__BB1_2;
	bra.uni 	$L__BB1_5;
$L__BB1_38:
	.pragma "nounroll";
	add.s32 	%r132, %r353, 7;
	ld.local.v4.u32 	{%r133, %r134, %r135, %r136}, [%rd189+-32];
	not.b32 	%r137, %r133;
	add.s32 	%r138, %r97, %r137;
	mul.wide.s32 	%rd46, %r138, 4;
	add.s64 	%rd47, %rd2, %rd46;
	st.local.u32 	[%rd47], %r132;
	add.s32 	%r139, %r353, 6;
	not.b32 	%r140, %r134;
	add.s32 	%r141, %r97, %r140;
	mul.wide.s32 	%rd48, %r141, 4;
	add.s64 	%rd49, %rd2, %rd48;
	st.local.u32 	[%rd49], %r139;
	add.s32 	%r142, %r353, 5;
	not.b32 	%r143, %r135;
	add.s32 	%r144, %r97, %r143;
	mul.wide.s32 	%rd50, %r144, 4;
	add.s64 	%rd51, %rd2, %rd50;
	st.local.u32 	[%rd51], %r142;
	add.s32 	%r145, %r353, 4;
	not.b32 	%r146, %r136;
	add.s32 	%r147, %r97, %r146;
	mul.wide.s32 	%rd52, %r147, 4;
	add.s64 	%rd53, %rd2, %rd52;
	st.local.u32 	[%rd53], %r145;
	add.s32 	%r148, %r353, 3;
	ld.local.v4.u32 	{%r149, %r150, %r151, %r152}, [%rd189+-16];
	not.b32 	%r153, %r149;
	add.s32 	%r154, %r97, %r153;
	mul.wide.s32 	%rd54, %r154, 4;
	add.s64 	%rd55, %rd2, %rd54;
	st.local.u32 	[%rd55], %r148;
	add.s32 	%r155, %r353, 2;
	not.b32 	%r156, %r150;
	add.s32 	%r157, %r97, %r156;
	mul.wide.s32 	%rd56, %r157, 4;
	add.s64 	%rd57, %rd2, %rd56;
	st.local.u32 	[%rd57], %r155;
	add.s32 	%r158, %r353, 1;
	not.b32 	%r159, %r151;
	add.s32 	%r160, %r97, %r159;
	mul.wide.s32 	%rd58, %r160, 4;
	add.s64 	%rd59, %rd2, %rd58;
	st.local.u32 	[%rd59], %r158;
	add.s32 	%r161, %r353, -8;
	not.b32 	%r162, %r152;
	add.s32 	%r163, %r97, %r162;
	mul.wide.s32 	%rd60, %r163, 4;
	add.s64 	%rd61, %rd2, %rd60;
	st.local.u32 	[%rd61], %r353;
	add.s32 	%r164, %r353, -1;
	ld.local.v4.u32 	{%r165, %r166, %r167, %r168}, [%rd189];
	not.b32 	%r169, %r165;
	add.s32 	%r170, %r97, %r169;
	mul.wide.s32 	%rd62, %r170, 4;
	add.s64 	%rd63, %rd2, %rd62;
	st.local.u32 	[%rd63], %r164;
	add.s32 	%r171, %r353, -2;
	not.b32 	%r172, %r166;
	add.s32 	%r173, %r97, %r172;
	mul.wide.s32 	%rd64, %r173, 4;
	add.s64 	%rd65, %rd2, %rd64;
	st.local.u32 	[%rd65], %r171;
	add.s32 	%r174, %r353, -3;
	not.b32 	%r175, %r167;
	add.s32 	%r176, %r97, %r175;
	mul.wide.s32 	%rd66, %r176, 4;
	add.s64 	%rd67, %rd2, %rd66;
	st.local.u32 	[%rd67], %r174;
	add.s32 	%r177, %r353, -4;
	not.b32 	%r178, %r168;
	add.s32 	%r179, %r97, %r178;
	mul.wide.s32 	%rd68, %r179, 4;
	add.s64 	%rd69, %rd2, %rd68;
	st.local.u32 	[%rd69], %r177;
	add.s32 	%r180, %r353, -5;
	ld.local.v4.u32 	{%r181, %r182, %r183, %r184}, [%rd189+16];
	not.b32 	%r185, %r181;
	add.s32 	%r186, %r97, %r185;
	mul.wide.s32 	%rd70, %r186, 4;
	add.s64 	%rd71, %rd2, %rd70;
	st.local.u32 	[%rd71], %r180;
	add.s32 	%r187, %r353, -6;
	not.b32 	%r188, %r182;
	add.s32 	%r189, %r97, %r188;
	mul.wide.s32 	%rd72, %r189, 4;
	add.s64 	%rd73, %rd2, %rd72;
	st.local.u32 	[%rd73], %r187;
	add.s32 	%r190, %r353, -7;
	not.b32 	%r191, %r183;
	add.s32 	%r192, %r97, %r191;
	mul.wide.s32 	%rd74, %r192, 4;
	add.s64 	%rd75, %rd2, %rd74;
	st.local.u32 	[%rd75], %r190;
	not.b32 	%r193, %r184;
	add.s32 	%r194, %r97, %r193;
	mul.wide.s32 	%rd76, %r194, 4;
	add.s64 	%rd77, %rd2, %rd76;
	st.local.u32 	[%rd77], %r161;
	add.s32 	%r353, %r353, -16;
	add.s32 	%r352, %r352, 16;
	add.s64 	%rd189, %rd189, 64;
	setp.eq.s32 	%p34, %r352, 0;
	@%p34 bra 	$L__BB1_39;
	bra.uni 	$L__BB1_38;
$L__BB1_39:
	setp.eq.s32 	%p35, %r32, 0;
	@%p35 bra 	$L__BB1_48;
	and.b32  	%r55, %r3, 7;
	setp.lt.u32 	%p36, %r32, 8;
	@%p36 bra 	$L__BB1_42;
	not.b32 	%r195, %r347;
	add.s32 	%r196, %r97, %r195;
	mul.wide.u32 	%rd78, %r347, 4;
	add.s64 	%rd79, %rd3, %rd78;
	ld.local.u32 	%r197, [%rd79];
	not.b32 	%r198, %r197;
	add.s32 	%r199, %r97, %r198;
	mul.wide.s32 	%rd80, %r199, 4;
	add.s64 	%rd81, %rd2, %rd80;
	st.local.u32 	[%rd81], %r196;
	sub.s32 	%r200, %r97, %r347;
	add.s32 	%r201, %r200, -2;
	ld.local.u32 	%r202, [%rd79+4];
	not.b32 	%r203, %r202;
	add.s32 	%r204, %r97, %r203;
	mul.wide.s32 	%rd82, %r204, 4;
	add.s64 	%rd83, %rd2, %rd82;
	st.local.u32 	[%rd83], %r201;
	add.s32 	%r205, %r200, -3;
	ld.local.u32 	%r206, [%rd79+8];
	not.b32 	%r207, %r206;
	add.s32 	%r208, %r97, %r207;
	mul.wide.s32 	%rd84, %r208, 4;
	add.s64 	%rd85, %rd2, %rd84;
	st.local.u32 	[%rd85], %r205;
	add.s32 	%r209, %r200, -4;
	ld.local.u32 	%r210, [%rd79+12];
	not.b32 	%r211, %r210;
	add.s32 	%r212, %r97, %r211;
	mul.wide.s32 	%rd86, %r212, 4;
	add.s64 	%rd87, %rd2, %rd86;
	st.local.u32 	[%rd87], %r209;
	add.s32 	%r213, %r200, -5;
	ld.local.u32 	%r214, [%rd79+16];
	not.b32 	%r215, %r214;
	add.s32 	%r216, %r97, %r215;
	mul.wide.s32 	%rd88, %r216, 4;
	add.s64 	%rd89, %rd2, %rd88;
	st.local.u32 	[%rd89], %r213;
	add.s32 	%r217, %r200, -6;
	ld.local.u32 	%r218, [%rd79+20];
	not.b32 	%r219, %r218;
	add.s32 	%r220, %r97, %r219;
	mul.wide.s32 	%rd90, %r220, 4;
	add.s64 	%rd91, %rd2, %rd90;
	st.local.u32 	[%rd91], %r217;
	add.s32 	%r221, %r200, -7;
	ld.local.u32 	%r222, [%rd79+24];
	not.b32 	%r223, %r222;
	add.s32 	%r224, %r97, %r223;
	mul.wide.s32 	%rd92, %r224, 4;
	add.s64 	%rd93, %rd2, %rd92;
	st.local.u32 	[%rd93], %r221;
	add.s32 	%r225, %r200, -8;
	ld.local.u32 	%r226, [%rd79+28];
	not.b32 	%r227, %r226;
	add.s32 	%r228, %r97, %r227;
	mul.wide.s32 	%rd94, %r228, 4;
	add.s64 	%rd95, %rd2, %rd94;
	st.local.u32 	[%rd95], %r225;
	add.s32 	%r347, %r347, 8;
$L__BB1_42:
	setp.eq.s32 	%p37, %r55, 0;
	@%p37 bra 	$L__BB1_48;
	and.b32  	%r58, %r3, 3;
	setp.lt.u32 	%p38, %r55, 4;
	@%p38 bra 	$L__BB1_45;
	not.b32 	%r229, %r347;
	add.s32 	%r230, %r97, %r229;
	mul.wide.u32 	%rd96, %r347, 4;
	add.s64 	%rd97, %rd3, %rd96;
	ld.local.u32 	%r231, [%rd97];
	not.b32 	%r232, %r231;
	add.s32 	%r233, %r97, %r232;
	mul.wide.s32 	%rd98, %r233, 4;
	add.s64 	%rd99, %rd2, %rd98;
	st.local.u32 	[%rd99], %r230;
	sub.s32 	%r234, %r97, %r347;
	add.s32 	%r235, %r234, -2;
	ld.local.u32 	%r236, [%rd97+4];
	not.b32 	%r237, %r236;
	add.s32 	%r238, %r97, %r237;
	mul.wide.s32 	%rd100, %r238, 4;
	add.s64 	%rd101, %rd2, %rd100;
	st.local.u32 	[%rd101], %r235;
	add.s32 	%r239, %r234, -3;
	ld.local.u32 	%r240, [%rd97+8];
	not.b32 	%r241, %r240;
	add.s32 	%r242, %r97, %r241;
	mul.wide.s32 	%rd102, %r242, 4;
	add.s64 	%rd103, %rd2, %rd102;
	st.local.u32 	[%rd103], %r239;
	add.s32 	%r243, %r234, -4;
	ld.local.u32 	%r244, [%rd97+12];
	not.b32 	%r245, %r244;
	add.s32 	%r246, %r97, %r245;
	mul.wide.s32 	%rd104, %r246, 4;
	add.s64 	%rd105, %rd2, %rd104;
	st.local.u32 	[%rd105], %r243;
	add.s32 	%r347, %r347, 4;
$L__BB1_45:
	setp.eq.s32 	%p39, %r58, 0;
	@%p39 bra 	$L__BB1_48;
	mul.wide.u32 	%rd106, %r347, 4;
	add.s64 	%rd188, %rd3, %rd106;
	sub.s32 	%r351, %r97, %r347;
	neg.s32 	%r350, %r58;
$L__BB1_47:
	.pragma "nounroll";
	add.s32 	%r351, %r351, -1;
	ld.local.u32 	%r247, [%rd188];
	not.b32 	%r248, %r247;
	add.s32 	%r249, %r97, %r248;
	mul.wide.s32 	%rd107, %r249, 4;
	add.s64 	%rd108, %rd2, %rd107;
	st.local.u32 	[%rd108], %r351;
	add.s64 	%rd188, %rd188, 4;
	add.s32 	%r350, %r350, 1;
	setp.eq.s32 	%p40, %r350, 0;
	@%p40 bra 	$L__BB1_48;
	bra.uni 	$L__BB1_47;
$L__BB1_48:
	setp.gt.s32 	%p41, %r97, 1;
	st.local.v4.u32 	[%rd3], {%r97, %r97, %r97, %r97};
	st.local.v4.u32 	[%rd3+16], {%r97, %r97, %r97, %r97};
	st.local.v4.u32 	[%rd3+32], {%r97, %r97, %r97, %r97};
	st.local.v4.u32 	[%rd3+48], {%r97, %r97, %r97, %r97};
	st.local.v4.u32 	[%rd3+64], {%r97, %r97, %r97, %r97};
	st.local.v4.u32 	[%rd3+80], {%r97, %r97, %r97, %r97};
	st.local.v4.u32 	[%rd3+96], {%r97, %r97, %r97, %r97};
	st.local.v4.u32 	[%rd3+112], {%r97, %r97, %r97, %r97};
	st.local.v4.u32 	[%rd3+128], {%r97, %r97, %r97, %r97};
	st.local.v4.u32 	[%rd3+144], {%r97, %r97, %r97, %r97};
	st.local.v4.u32 	[%rd3+160], {%r97, %r97, %r97, %r97};
	st.local.v4.u32 	[%rd3+176], {%r97, %r97, %r97, %r97};
	st.local.v4.u32 	[%rd3+192], {%r97, %r97, %r97, %r97};
	st.local.v4.u32 	[%rd3+208], {%r97, %r97, %r97, %r97};
	st.local.v4.u32 	[%rd3+224], {%r97, %r97, %r97, %r97};
	st.local.v4.u32 	[%rd3+240], {%r97, %r97, %r97, %r97};
	st.local.v4.u32 	[%rd3+256], {%r97, %r97, %r97, %r97};
	st.local.v4.u32 	[%rd3+272], {%r97, %r97, %r97, %r97};
	st.local.v4.u32 	[%rd3+288], {%r97, %r97, %r97, %r97};
	st.local.v4.u32 	[%rd3+304], {%r97, %r97, %r97, %r97};
	st.local.v4.u32 	[%rd3+320], {%r97, %r97, %r97, %r97};
	st.local.v4.u32 	[%rd3+336], {%r97, %r97, %r97, %r97};
	st.local.v4.u32 	[%rd3+352], {%r97, %r97, %r97, %r97};
	st.local.v4.u32 	[%rd3+368], {%r97, %r97, %r97, %r97};
	st.local.v4.u32 	[%rd3+384], {%r97, %r97, %r97, %r97};
	st.local.v4.u32 	[%rd3+400], {%r97, %r97, %r97, %r97};
	st.local.v4.u32 	[%rd3+416], {%r97, %r97, %r97, %r97};
	st.local.v4.u32 	[%rd3+432], {%r97, %r97, %r97, %r97};
	st.local.v4.u32 	[%rd3+448], {%r97, %r97, %r97, %r97};
	st.local.v4.u32 	[%rd3+464], {%r97, %r97, %r97, %r97};
	st.local.v4.u32 	[%rd3+480], {%r97, %r97, %r97, %r97};
	st.local.v4.u32 	[%rd3+496], {%r97, %r97, %r97, %r97};
	@%p41 bra 	$L__BB1_49;
	bra.uni 	$L__BB1_61;
$L__BB1_49:
	and.b32  	%r71, %r3, 15;
	setp.lt.u32 	%p42, %r4, 15;
	mov.b32 	%r355, 0;
	@%p42 bra 	$L__BB1_52;
	and.b32  	%r355, %r3, -16;
	mov.b32 	%r354, 0;
$L__BB1_51:
	.pragma "nounroll";
	not.b32 	%r252, %r354;
	add.s32 	%r253, %r97, %r252;
	cvt.u64.u32 	%rd109, %r354;
	add.s64 	%rd110, %rd1, %rd109;
	ld.global.s8 	%r254, [%rd110];
	mul.wide.s32 	%rd111, %r254, 4;
	add.s64 	%rd112, %rd3, %rd111;
	st.local.u32 	[%rd112], %r253;
	sub.s32 	%r255, %r97, %r354;
	add.s32 	%r256, %r255, -2;
	ld.global.s8 	%r257, [%rd110+1];
	mul.wide.s32 	%rd113, %r257, 4;
	add.s64 	%rd114, %rd3, %rd113;
	st.local.u32 	[%rd114], %r256;
	add.s32 	%r258, %r255, -3;
	ld.global.s8 	%r259, [%rd110+2];
	mul.wide.s32 	%rd115, %r259, 4;
	add.s64 	%rd116, %rd3, %rd115;
	st.local.u32 	[%rd116], %r258;
	add.s32 	%r260, %r255, -4;
	ld.global.s8 	%r261, [%rd110+3];
	mul.wide.s32 	%rd117, %r261, 4;
	add.s64 	%rd118, %rd3, %rd117;
	st.local.u32 	[%rd118], %r260;
	add.s32 	%r262, %r255, -5;
	ld.global.s8 	%r263, [%rd110+4];
	mul.wide.s32 	%rd119, %r263, 4;
	add.s64 	%rd120, %rd3, %rd119;
	st.local.u32 	[%rd120], %r262;
	add.s32 	%r264, %r255, -6;
	ld.global.s8 	%r265, [%rd110+5];
	mul.wide.s32 	%rd121, %r265, 4;
	add.s64 	%rd122, %rd3, %rd121;
	st.local.u32 	[%rd122], %r264;
	add.s32 	%r266, %r255, -7;
	ld.global.s8 	%r267, [%rd110+6];
	mul.wide.s32 	%rd123, %r267, 4;
	add.s64 	%rd124, %rd3, %rd123;
	st.local.u32 	[%rd124], %r266;
	add.s32 	%r268, %r255, -8;
	ld.global.s8 	%r269, [%rd110+7];
	mul.wide.s32 	%rd125, %r269, 4;
	add.s64 	%rd126, %rd3, %rd125;
	st.local.u32 	[%rd126], %r268;
	add.s32 	%r270, %r255, -9;
	ld.global.s8 	%r271, [%rd110+8];
	mul.wide.s32 	%rd127, %r271, 4;
	add.s64 	%rd128, %rd3, %rd127;
	st.local.u32 	[%rd128], %r270;
	add.s32 	%r272, %r255, -10;
	ld.global.s8 	%r273, [%rd110+9];
	mul.wide.s32 	%rd129, %r273, 4;
	add.s64 	%rd130, %rd3, %rd129;
	st.local.u32 	[%rd130], %r272;
	add.s32 	%r274, %r255, -11;
	ld.global.s8 	%r275, [%rd110+10];
	mul.wide.s32 	%rd131, %r275, 4;
	add.s64 	%rd132, %rd3, %rd131;
	st.local.u32 	[%rd132], %r274;
	add.s32 	%r276, %r255, -12;
	ld.global.s8 	%r277, [%rd110+11];
	mul.wide.s32 	%rd133, %r277, 4;
	add.s64 	%rd134, %rd3, %rd133;
	st.local.u32 	[%rd134], %r276;
	add.s32 	%r278, %r255, -13;
	ld.global.s8 	%r279, [%rd110+12];
	mul.wide.s32 	%rd135, %r279, 4;
	add.s64 	%rd136, %rd3, %rd135;
	st.local.u32 	[%rd136], %r278;
	add.s32 	%r280, %r255, -14;
	ld.global.s8 	%r281, [%rd110+13];
	mul.wide.s32 	%rd137, %r281, 4;
	add.s64 	%rd138, %rd3, %rd137;
	st.local.u32 	[%rd138], %r280;
	add.s32 	%r282, %r255, -15;
	ld.global.s8 	%r283, [%rd110+14];
	mul.wide.s32 	%rd139, %r283, 4;
	add.s64 	%rd140, %rd3, %rd139;
	st.local.u32 	[%rd140], %r282;
	add.s32 	%r284, %r255, -16;
	ld.global.s8 	%r285, [%rd110+15];
	mul.wide.s32 	%rd141, %r285, 4;
	add.s64 	%rd142, %rd3, %rd141;
	st.local.u32 	[%rd142], %r284;
	add.s32 	%r354, %r354, 16;
	setp.ne.s32 	%p43, %r354, %r355;
	@%p43 bra 	$L__BB1_51;
$L__BB1_52:
	setp.eq.s32 	%p44, %r71, 0;
	@%p44 bra 	$L__BB1_61;
	and.b32  	%r76, %r3, 7;
	setp.lt.u32 	%p45, %r71, 8;
	@%p45 bra 	$L__BB1_55;
	not.b32 	%r286, %r355;
	add.s32 	%r287, %r97, %r286;
	cvt.u64.u32 	%rd143, %r355;
	add.s64 	%rd144, %rd1, %rd143;
	ld.global.s8 	%r288, [%rd144];
	mul.wide.s32 	%rd145, %r288, 4;
	add.s64 	%rd146, %rd3, %rd145;
	st.local.u32 	[%rd146], %r287;
	sub.s32 	%r289, %r97, %r355;
	add.s32 	%r290, %r289, -2;
	ld.global.s8 	%r291, [%rd144+1];
	mul.wide.s32 	%rd147, %r291, 4;
	add.s64 	%rd148, %rd3, %rd147;
	st.local.u32 	[%rd148], %r290;
	add.s32 	%r292, %r289, -3;
	ld.global.s8 	%r293, [%rd144+2];
	mul.wide.s32 	%rd149, %r293, 4;
	add.s64 	%rd150, %rd3, %rd149;
	st.local.u32 	[%rd150], %r292;
	add.s32 	%r294, %r289, -4;
	ld.global.s8 	%r295, [%rd144+3];
	mul.wide.s32 	%rd151, %r295, 4;
	add.s64 	%rd152, %rd3, %rd151;
	st.local.u32 	[%rd152], %r294;
	add.s32 	%r296, %r289, -5;
	ld.global.s8 	%r297, [%rd144+4];
	mul.wide.s32 	%rd153, %r297, 4;
	add.s64 	%rd154, %rd3, %rd153;
	st.local.u32 	[%rd154], %r296;
	add.s32 	%r298, %r289, -6;
	ld.global.s8 	%r299, [%rd144+5];
	mul.wide.s32 	%rd155, %r299, 4;
	add.s64 	%rd156, %rd3, %rd155;
	st.local.u32 	[%rd156], %r298;
	add.s32 	%r300, %r289, -7;
	ld.global.s8 	%r301, [%rd144+6];
	mul.wide.s32 	%rd157, %r301, 4;
	add.s64 	%rd158, %rd3, %rd157;
	st.local.u32 	[%rd158], %r300;
	add.s32 	%r302, %r289, -8;
	ld.global.s8 	%r303, [%rd144+7];
	mul.wide.s32 	%rd159, %r303, 4;
	add.s64 	%rd160, %rd3, %rd159;
	st.local.u32 	[%rd160], %r302;
	add.s32 	%r355, %r355, 8;
$L__BB1_55:
	setp.eq.s32 	%p46, %r76, 0;
	@%p46 bra 	$L__BB1_61;
	and.b32  	%r79, %r3, 3;
	setp.lt.u32 	%p47, %r76, 4;
	@%p47 bra 	$L__BB1_58;
	not.b32 	%r304, %r355;
	add.s32 	%r305, %r97, %r304;
	cvt.u64.u32 	%rd161, %r355;
	add.s64 	%rd162, %rd1, %rd161;
	ld.global.s8 	%r306, [%rd162];
	mul.wide.s32 	%rd163, %r306, 4;
	add.s64 	%rd164, %rd3, %rd163;
	st.local.u32 	[%rd164], %r305;
	sub.s32 	%r307, %r97, %r355;
	add.s32 	%r308, %r307, -2;
	ld.global.s8 	%r309, [%rd162+1];
	mul.wide.s32 	%rd165, %r309, 4;
	add.s64 	%rd166, %rd3, %rd165;
	st.local.u32 	[%rd166], %r308;
	add.s32 	%r310, %r307, -3;
	ld.global.s8 	%r311, [%rd162+2];
	mul.wide.s32 	%rd167, %r311, 4;
	add.s64 	%rd168, %rd3, %rd167;
	st.local.u32 	[%rd168], %r310;
	add.s32 	%r312, %r307, -4;
	ld.global.s8 	%r313, [%rd162+3];
	mul.wide.s32 	%rd169, %r313, 4;
	add.s64 	%rd170, %rd3, %rd169;
	st.local.u32 	[%rd170], %r312;
	add.s32 	%r355, %r355, 4;
$L__BB1_58:
	setp.eq.s32 	%p48, %r79, 0;
	@%p48 bra 	$L__BB1_61;
	cvt.u64.u32 	%rd171, %r355;
	add.s64 	%rd190, %rd1, %rd171;
	sub.s32 	%r359, %r97, %r355;
	neg.s32 	%r358, %r79;
$L__BB1_60:
	.pragma "nounroll";
	add.s32 	%r359, %r359, -1;
	ld.global.s8 	%r314, [%rd190];
	mul.wide.s32 	%rd172, %r314, 4;
	add.s64 	%rd173, %rd3, %rd172;
	st.local.u32 	[%rd173], %r359;
	add.s64 	%rd190, %rd190, 1;
	add.s32 	%r358, %r358, 1;
	setp.ne.s32 	%p49, %r358, 0;
	@%p49 bra 	$L__BB1_60;
$L__BB1_61:
	div.s32 	%r315, %r98, %r99;
	mul.lo.s32 	%r360, %r315, %r1;
	setp.gt.s32 	%p50, %r360, %r2;
	@%p50 bra 	$L__BB1_68;
	ld.local.u32 	%r89, [%rd2];
	mov.u32 	%r316, %ntid.x;
	mov.u32 	%r317, %ctaid.x;
	mad.lo.s32 	%r90, %r317, %r316, %r1;
	add.u64 	%rd174, %SP, 33600;
	add.u64 	%rd15, %SPL, 33600;
	cvta.to.global.u64 	%rd16, %rd17;
	mov.u64 	%rd175, $str;
$L__BB1_63:
	cvt.s64.s32 	%rd180, %r360;
	mov.u32 	%r361, %r97;
$L__BB1_64:
	mov.u32 	%r92, %r361;
	setp.lt.s32 	%p51, %r92, 1;
	@%p51 bra 	$L__BB1_69;
	add.s32 	%r361, %r92, -1;
	cvt.u64.u32 	%rd178, %r361;
	add.s64 	%rd179, %rd1, %rd178;
	ld.global.u8 	%rs4, [%rd179];
	cvt.u64.u32 	%rd181, %r92;
	add.s64 	%rd182, %rd181, %rd180;
	add.s64 	%rd183, %rd16, %rd182;
	ld.global.u8 	%rs1, [%rd183+-1];
	setp.eq.s16 	%p52, %rs4, %rs1;
	@%p52 bra 	$L__BB1_64;
	mul.wide.u32 	%rd184, %r361, 4;
	add.s64 	%rd185, %rd2, %rd184;
	ld.local.u32 	%r320, [%rd185];
	cvt.u32.u16 	%r321, %rs1;
	cvt.s32.s8 	%r322, %r321;
	mul.wide.s32 	%rd186, %r322, 4;
	add.s64 	%rd187, %rd3, %rd186;
	ld.local.u32 	%r323, [%rd187];
	sub.s32 	%r324, %r92, %r97;
	add.s32 	%r325, %r324, %r323;
	max.s32 	%r362, %r320, %r325;
$L__BB1_67:
	add.s32 	%r360, %r362, %r360;
	setp.le.s32 	%p53, %r360, %r2;
	@%p53 bra 	$L__BB1_63;
$L__BB1_68:
	ret;
$L__BB1_69:
	st.local.u32 	[%rd15], %r90;
	cvta.global.u64 	%rd176, %rd175;
	{ // callseq 0, 0
	.param .b64 param0;
	st.param.b64 	[param0], %rd176;
	.param .b64 param1;
	st.param.b64 	[param1], %rd174;
	.param .b32 retval0;
	call.uni (retval0), 
	vprintf, 
	(
	param0, 
	param1
	);
	ld.param.b32 	%r318, [retval0];
	} // callseq 0
	mov.u32 	%r362, %r89;
	bra.uni 	$L__BB1_67;

}
	// .globl	_Z11NaiveSearchPcS_bii
.visible .entry _Z11NaiveSearchPcS_bii(
	.param .u64 .ptr .align 1 _Z11NaiveSearchPcS_bii_param_0,
	.param .u64 .ptr .align 1 _Z11NaiveSearchPcS_bii_param_1,
	.param .u8 _Z11NaiveSearchPcS_bii_param_2,
	.param .u32 _Z11NaiveSearchPcS_bii_param_3,
	.param .u32 _Z11NaiveSearchPcS_bii_param_4
)
{
	.local .align 8 .b8 	__local_depot2[8];
	.reg .b64 	%SP;
	.reg .b64 	%SPL;
	.reg .pred 	%p<41>;
	.reg .b16 	%rs<159>;
	.reg .b32 	%r<94>;
	.reg .b64 	%rd<31>;

	mov.u64 	%SPL, __local_depot2;
	cvta.local.u64 	%SP, %SPL;
	ld.param.u64 	%rd10, [_Z11NaiveSearchPcS_bii_param_0];
	ld.param.u64 	%rd11, [_Z11NaiveSearchPcS_bii_param_1];
	ld.param.u32 	%r37, [_Z11NaiveSearchPcS_bii_param_3];
	ld.param.u32 	%r38, [_Z11NaiveSearchPcS_bii_param_4];
	cvta.to.global.u64 	%rd1, %rd10;
	cvta.to.global.u64 	%rd2, %rd11;
	mov.u32 	%r1, %tid.x;
	mov.u32 	%r39, %ctaid.x;
	mov.u32 	%r40, %ntid.x;
	mul.lo.s32 	%r2, %r39, %r40;
	add.s32 	%r3, %r2, %r1;
	sub.s32 	%r41, %r38, %r37;
	setp.gt.s32 	%p1, %r3, %r41;
	@%p1 bra 	$L__BB2_16;
	setp.lt.s32 	%p2, %r37, 1;
	@%p2 bra 	$L__BB2_15;
	and.b32  	%r4, %r37, 15;
	setp.lt.u32 	%p3, %r37, 16;
	mov.b32 	%r93, 1;
	mov.b32 	%r85, 0;
	@%p3 bra 	$L__BB2_5;
	and.b32  	%r85, %r37, 2147483632;
	neg.s32 	%r79, %r85;
	add.s64 	%rd3, %rd2, 7;
	add.s64 	%rd29, %rd1, 7;
	mov.b32 	%r93, 1;
	mov.u32 	%r78, %r3;
$L__BB2_4:
	.pragma "nounroll";
	cvt.s64.s32 	%rd12, %r78;
	add.s64 	%rd13, %rd3, %rd12;
	ld.global.u8 	%rs1, [%rd13+-7];
	ld.global.u8 	%rs4, [%rd29+-7];
	setp.eq.s16 	%p4, %rs1, %rs4;
	ld.global.u8 	%rs7, [%rd13+-6];
	ld.global.u8 	%rs10, [%rd29+-6];
	setp.eq.s16 	%p5, %rs7, %rs10;
	ld.global.u8 	%rs13, [%rd13+-5];
	ld.global.u8 	%rs16, [%rd29+-5];
	setp.eq.s16 	%p6, %rs13, %rs16;
	ld.global.u8 	%rs19, [%rd13+-4];
	ld.global.u8 	%rs22, [%rd29+-4];
	setp.eq.s16 	%p7, %rs19, %rs22;
	ld.global.u8 	%rs25, [%rd13+-3];
	ld.global.u8 	%rs28, [%rd29+-3];
	setp.eq.s16 	%p8, %rs25, %rs28;
	ld.global.u8 	%rs31, [%rd13+-2];
	ld.global.u8 	%rs34, [%rd29+-2];
	setp.eq.s16 	%p9, %rs31, %rs34;
	ld.global.u8 	%rs37, [%rd13+-1];
	ld.global.u8 	%rs40, [%rd29+-1];
	setp.eq.s16 	%p10, %rs37, %rs40;
	ld.global.u8 	%rs43, [%rd13];
	ld.global.u8 	%rs46, [%rd29];
	setp.eq.s16 	%p11, %rs43, %rs46;
	ld.global.u8 	%rs49, [%rd13+1];
	ld.global.u8 	%rs52, [%rd29+1];
	setp.eq.s16 	%p12, %rs49, %rs52;
	ld.global.u8 	%rs55, [%rd13+2];
	ld.global.u8 	%rs58, [%rd29+2];
	setp.eq.s16 	%p13, %rs55, %rs58;
	ld.global.u8 	%rs61, [%rd13+3];
	ld.global.u8 	%rs64, [%rd29+3];
	setp.eq.s16 	%p14, %rs61, %rs64;
	ld.global.u8 	%rs67, [%rd13+4];
	ld.global.u8 	%rs70, [%rd29+4];
	setp.eq.s16 	%p15, %rs67, %rs70;
	ld.global.u8 	%rs73, [%rd13+5];
	ld.global.u8 	%rs76, [%rd29+5];
	setp.eq.s16 	%p16, %rs73, %rs76;
	ld.global.u8 	%rs79, [%rd13+6];
	ld.global.u8 	%rs82, [%rd29+6];
	setp.eq.s16 	%p17, %rs79, %rs82;
	ld.global.u8 	%rs85, [%rd13+7];
	ld.global.u8 	%rs88, [%rd29+7];
	setp.eq.s16 	%p18, %rs85, %rs88;
	ld.global.u8 	%rs91, [%rd13+8];
	ld.global.u8 	%rs92, [%rd29+8];
	setp.eq.s16 	%p19, %rs91, %rs92;
	selp.b32 	%r46, %r93, 0, %p4;
	selp.b32 	%r47, %r46, 0, %p5;
	selp.b32 	%r48, %r47, 0, %p6;
	selp.b32 	%r49, %r48, 0, %p7;
	selp.b32 	%r50, %r49, 0, %p8;
	selp.b32 	%r51, %r50, 0, %p9;
	selp.b32 	%r52, %r51, 0, %p10;
	selp.b32 	%r53, %r52, 0, %p11;
	selp.b32 	%r54, %r53, 0, %p12;
	selp.b32 	%r55, %r54, 0, %p13;
	selp.b32 	%r56, %r55, 0, %p14;
	selp.b32 	%r57, %r56, 0, %p15;
	selp.b32 	%r58, %r57, 0, %p16;
	selp.b32 	%r59, %r58, 0, %p17;
	selp.b32 	%r60, %r59, 0, %p18;
	selp.b32 	%r93, %r60, 0, %p19;
	add.s32 	%r79, %r79, 16;
	add.s32 	%r78, %r78, 16;
	add.s64 	%rd29, %rd29, 16;
	setp.ne.s32 	%p20, %r79, 0;
	@%p20 bra 	$L__BB2_4;
$L__BB2_5:
	setp.eq.s32 	%p21, %r4, 0;
	@%p21 bra 	$L__BB2_14;
	and.b32  	%r16, %r37, 7;
	setp.lt.u32 	%p22, %r4, 8;
	@%p22 bra 	$L__BB2_8;
	add.s32 	%r62, %r85, %r3;
	cvt.s64.s32 	%rd14, %r62;
	add.s64 	%rd15, %rd2, %rd14;
	ld.global.u8 	%rs93, [%rd15];
	cvt.u64.u32 	%rd16, %r85;
	add.s64 	%rd17, %rd1, %rd16;
	ld.global.u8 	%rs96, [%rd17];
	setp.eq.s16 	%p23, %rs93, %rs96;
	ld.global.u8 	%rs99, [%rd15+1];
	ld.global.u8 	%rs102, [%rd17+1];
	setp.eq.s16 	%p24, %rs99, %rs102;
	ld.global.u8 	%rs105, [%rd15+2];
	ld.global.u8 	%rs108, [%rd17+2];
	setp.eq.s16 	%p25, %rs105, %rs108;
	ld.global.u8 	%rs111, [%rd15+3];
	ld.global.u8 	%rs114, [%rd17+3];
	setp.eq.s16 	%p26, %rs111, %rs114;
	ld.global.u8 	%rs117, [%rd15+4];
	ld.global.u8 	%rs120, [%rd17+4];
	setp.eq.s16 	%p27, %rs117, %rs120;
	ld.global.u8 	%rs123, [%rd15+5];
	ld.global.u8 	%rs126, [%rd17+5];
	setp.eq.s16 	%p28, %rs123, %rs126;
	ld.global.u8 	%rs129, [%rd15+6];
	ld.global.u8 	%rs132, [%rd17+6];
	setp.eq.s16 	%p29, %rs129, %rs132;
	ld.global.u8 	%rs135, [%rd15+7];
	ld.global.u8 	%rs136, [%rd17+7];
	setp.eq.s16 	%p30, %rs135, %rs136;
	selp.b32 	%r63, %r93, 0, %p23;
	selp.b32 	%r64, %r63, 0, %p24;
	selp.b32 	%r65, %r64, 0, %p25;
	selp.b32 	%r66, %r65, 0, %p26;
	selp.b32 	%r67, %r66, 0, %p27;
	selp.b32 	%r68, %r67, 0, %p28;
	selp.b32 	%r69, %r68, 0, %p29;
	selp.b32 	%r93, %r69, 0, %p30;
	add.s32 	%r85, %r85, 8;
$L__BB2_8:
	setp.eq.s32 	%p31, %r16, 0;
	@%p31 bra 	$L__BB2_14;
	and.b32  	%r22, %r37, 3;
	setp.lt.u32 	%p32, %r16, 4;
	@%p32 bra 	$L__BB2_11;
	add.s32 	%r71, %r85, %r3;
	cvt.s64.s32 	%rd18, %r71;
	add.s64 	%rd19, %rd2, %rd18;
	ld.global.u8 	%rs137, [%rd19];
	cvt.u64.u32 	%rd20, %r85;
	add.s64 	%rd21, %rd1, %rd20;
	ld.global.u8 	%rs140, [%rd21];
	setp.eq.s16 	%p33, %rs137, %rs140;
	ld.global.u8 	%rs143, [%rd19+1];
	ld.global.u8 	%rs146, [%rd21+1];
	setp.eq.s16 	%p34, %rs143, %rs146;
	ld.global.u8 	%rs149, [%rd19+2];
	ld.global.u8 	%rs152, [%rd21+2];
	setp.eq.s16 	%p35, %rs149, %rs152;
	ld.global.u8 	%rs155, [%rd19+3];
	ld.global.u8 	%rs156, [%rd21+3];
	setp.eq.s16 	%p36, %rs155, %rs156;
	selp.b32 	%r72, %r93, 0, %p33;
	selp.b32 	%r73, %r72, 0, %p34;
	selp.b32 	%r74, %r73, 0, %p35;
	selp.b32 	%r93, %r74, 0, %p36;
	add.s32 	%r85, %r85, 4;
$L__BB2_11:
	setp.eq.s32 	%p37, %r22, 0;
	@%p37 bra 	$L__BB2_14;
	cvt.u64.u32 	%rd22, %r85;
	add.s64 	%rd30, %rd1, %rd22;
	add.s32 	%r75, %r1, %r85;
	add.s32 	%r91, %r75, %r2;
	neg.s32 	%r90, %r22;
$L__BB2_13:
	.pragma "nounroll";
	cvt.s64.s32 	%rd23, %r91;
	add.s64 	%rd24, %rd2, %rd23;
	ld.global.u8 	%rs157, [%rd24];
	ld.global.u8 	%rs158, [%rd30];
	setp.eq.s16 	%p38, %rs157, %rs158;
	selp.b32 	%r93, %r93, 0, %p38;
	add.s64 	%rd30, %rd30, 1;
	add.s32 	%r91, %r91, 1;
	add.s32 	%r90, %r90, 1;
	setp.ne.s32 	%p39, %r90, 0;
	@%p39 bra 	$L__BB2_13;
$L__BB2_14:
	setp.eq.s32 	%p40, %r93, 0;
	@%p40 bra 	$L__BB2_16;
$L__BB2_15:
	add.u64 	%rd25, %SP, 0;
	add.u64 	%rd26, %SPL, 0;
	st.local.u32 	[%rd26], %r3;
	mov.u64 	%rd27, $str;
	cvta.global.u64 	%rd28, %rd27;
	{ // callseq 1, 0
	.param .b64 param0;
	st.param.b64 	[param0], %rd28;
	.param .b64 param1;
	st.param.b64 	[param1], %rd25;
	.param .b32 retval0;
	call.uni (retval0), 
	vprintf, 
	(
	param0, 
	param1
	);
	ld.param.b32 	%r76, [retval0];
	} // callseq 1
$L__BB2_16:
	ret;

}
	// .globl	_Z10RabinKarp2PcS_ii
.visible .entry _Z10RabinKarp2PcS_ii(
	.param .u64 .ptr .align 1 _Z10RabinKarp2PcS_ii_param_0,
	.param .u64 .ptr .align 1 _Z10RabinKarp2PcS_ii_param_1,
	.param .u32 _Z10RabinKarp2PcS_ii_param_2,
	.param .u32 _Z10RabinKarp2PcS_ii_param_3
)
{
	.local .align 8 .b8 	__local_depot3[8];
	.reg .b64 	%SP;
	.reg .b64 	%SPL;
	.reg .pred 	%p<69>;
	.reg .b16 	%rs<191>;
	.reg .b32 	%r<406>;
	.reg .b64 	%rd<67>;

	mov.u64 	%SPL, __local_depot3;
	cvta.local.u64 	%SP, %SPL;
	ld.param.u64 	%rd11, [_Z10RabinKarp2PcS_ii_param_0];
	ld.param.u64 	%rd12, [_Z10RabinKarp2PcS_ii_param_1];
	ld.param.u32 	%r109, [_Z10RabinKarp2PcS_ii_param_2];
	ld.param.u32 	%r110, [_Z10RabinKarp2PcS_ii_param_3];
	cvta.to.global.u64 	%rd1, %rd11;
	cvta.to.global.u64 	%rd2, %rd12;
	add.u64 	%rd13, %SP, 0;
	add.u64 	%rd3, %SPL, 0;
	mov.u32 	%r112, %tid.x;
	mov.u32 	%r113, %ctaid.x;
	mov.u32 	%r114, %ntid.x;
	mad.lo.s32 	%r1, %r113, %r114, %r112;
	setp.lt.s32 	%p1, %r109, 2;
	mov.b32 	%r357, 1;
	@%p1 bra 	$L__BB3_7;
	add.s32 	%r2, %r109, -1;
	add.s32 	%r117, %r109, -2;
	and.b32  	%r3, %r2, 3;
	setp.lt.u32 	%p2, %r117, 3;
	mov.b32 	%r357, 1;
	@%p2 bra 	$L__BB3_4;
	and.b32  	%r4, %r2, -4;
	mov.b32 	%r359, 0;
	mov.b32 	%r357, 1;
$L__BB3_3:
	shl.b32 	%r357, %r357, 4;
	add.s32 	%r359, %r359, 4;
	setp.eq.s32 	%p3, %r359, %r4;
	@%p3 bra 	$L__BB3_4;
	bra.uni 	$L__BB3_3;
$L__BB3_4:
	setp.eq.s32 	%p4, %r3, 0;
	@%p4 bra 	$L__BB3_7;
	mov.b32 	%r356, 0;
$L__BB3_6:
	.pragma "nounroll";
	shl.b32 	%r357, %r357, 1;
	add.s32 	%r356, %r356, 1;
	setp.ne.s32 	%p5, %r356, %r3;
	@%p5 bra 	$L__BB3_6;
$L__BB3_7:
	setp.lt.s32 	%p6, %r109, 1;
	mov.b32 	%r379, 0;
	mov.u32 	%r380, %r379;
	@%p6 bra 	$L__BB3_20;
	and.b32  	%r12, %r109, 15;
	setp.lt.u32 	%p7, %r109, 16;
	mov.b32 	%r380, 0;
	mov.u32 	%r379, %r380;
	mov.u32 	%r364, %r380;
	@%p7 bra 	$L__BB3_11;
	and.b32  	%r364, %r109, 2147483632;
	mov.b32 	%r380, 0;
	mov.u32 	%r398, %r380;
$L__BB3_10:
	.pragma "nounroll";
	cvt.u64.u32 	%rd14, %r398;
	add.s64 	%rd15, %rd1, %rd14;
	ld.global.s8 	%rs1, [%rd15];
	add.s64 	%rd16, %rd2, %rd14;
	ld.global.s8 	%rs2, [%rd16];
	shl.b32 	%r125, %r380, 2;
	mul.wide.s16 	%r126, %rs1, 2;
	add.s32 	%r127, %r125, %r126;
	ld.global.s8 	%r128, [%rd15+1];
	add.s32 	%r129, %r127, %r128;
	shl.b32 	%r130, %r379, 2;
	mul.wide.s16 	%r131, %rs2, 2;
	add.s32 	%r132, %r130, %r131;
	ld.global.s8 	%r133, [%rd16+1];
	add.s32 	%r134, %r132, %r133;
	ld.global.s8 	%rs3, [%rd15+2];
	ld.global.s8 	%rs4, [%rd16+2];
	shl.b32 	%r135, %r129, 2;
	mul.wide.s16 	%r136, %rs3, 2;
	add.s32 	%r137, %r135, %r136;
	ld.global.s8 	%r138, [%rd15+3];
	add.s32 	%r139, %r137, %r138;
	shl.b32 	%r140, %r134, 2;
	mul.wide.s16 	%r141, %rs4, 2;
	add.s32 	%r142, %r140, %r141;
	ld.global.s8 	%r143, [%rd16+3];
	add.s32 	%r144, %r142, %r143;
	ld.global.s8 	%rs5, [%rd15+4];
	ld.global.s8 	%rs6, [%rd16+4];
	shl.b32 	%r145, %r139, 2;
	mul.wide.s16 	%r146, %rs5, 2;
	add.s32 	%r147, %r145, %r146;
	ld.global.s8 	%r148, [%rd15+5];
	add.s32 	%r149, %r147, %r148;
	shl.b32 	%r150, %r144, 2;
	mul.wide.s16 	%r151, %rs6, 2;
	add.s32 	%r152, %r150, %r151;
	ld.global.s8 	%r153, [%rd16+5];
	add.s32 	%r154, %r152, %r153;
	ld.global.s8 	%rs7, [%rd15+6];
	ld.global.s8 	%rs8, [%rd16+6];
	shl.b32 	%r155, %r149, 2;
	mul.wide.s16 	%r156, %rs7, 2;
	add.s32 	%r157, %r155, %r156;
	ld.global.s8 	%r158, [%rd15+7];
	add.s32 	%r159, %r157, %r158;
	shl.b32 	%r160, %r154, 2;
	mul.wide.s16 	%r161, %rs8, 2;
	add.s32 	%r162, %r160, %r161;
	ld.global.s8 	%r163, [%rd16+7];
	add.s32 	%r164, %r162, %r163;
	ld.global.s8 	%rs9, [%rd15+8];
	ld.global.s8 	%rs10, [%rd16+8];
	shl.b32 	%r165, %r159, 2;
	mul.wide.s16 	%r166, %rs9, 2;
	add.s32 	%r167, %r165, %r166;
	ld.global.s8 	%r168, [%rd15+9];
	add.s32 	%r169, %r167, %r168;
	shl.b32 	%r170, %r164, 2;
	mul.wide.s16 	%r171, %rs10, 2;
	add.s32 	%r172, %r170, %r171;
	ld.global.s8 	%r173, [%rd16+9];
	add.s32 	%r174, %r172, %r173;
	ld.global.s8 	%rs11, [%rd15+10];
	ld.global.s8 	%rs12, [%rd16+10];
	shl.b32 	%r175, %r169, 2;
	mul.wide.s16 	%r176, %rs11, 2;
	add.s32 	%r177, %r175, %r176;
	ld.global.s8 	%r178, [%rd15+11];
	add.s32 	%r179, %r177, %r178;
	shl.b32 	%r180, %r174, 2;
	mul.wide.s16 	%r181, %rs12, 2;
	add.s32 	%r182, %r180, %r181;
	ld.global.s8 	%r183, [%rd16+11];
	add.s32 	%r184, %r182, %r183;
	ld.global.s8 	%rs13, [%rd15+12];
	ld.global.s8 	%rs14, [%rd16+12];
	shl.b32 	%r185, %r179, 2;
	mul.wide.s16 	%r186, %rs13, 2;
	add.s32 	%r187, %r185, %r186;
	ld.global.s8 	%r188, [%rd15+13];
	add.s32 	%r189, %r187, %r188;
	shl.b32 	%r190, %r184, 2;
	mul.wide.s16 	%r191, %rs14, 2;
	add.s32 	%r192, %r190, %r191;
	ld.global.s8 	%r193, [%rd16+13];
	add.s32 	%r194, %r192, %r193;
	ld.global.s8 	%rs15, [%rd15+14];
	ld.global.s8 	%rs16, [%rd16+14];
	shl.b32 	%r195, %r189, 2;
	mul.wide.s16 	%r196, %rs15, 2;
	add.s32 	%r197, %r195, %r196;
	ld.global.s8 	%r198, [%rd15+15];
	add.s32 	%r380, %r197, %r198;
	shl.b32 	%r199, %r194, 2;
	mul.wide.s16 	%r200, %rs16, 2;
	add.s32 	%r201, %r199, %r200;
	ld.global.s8 	%r202, [%rd16+15];
	add.s32 	%r379, %r201, %r202;
	add.s32 	%r398, %r398, 16;
	setp.eq.s32 	%p8, %r398, %r364;
	@%p8 bra 	$L__BB3_11;
	bra.uni 	$L__BB3_10;
$L__BB3_11:
	setp.eq.s32 	%p9, %r12, 0;
	@%p9 bra 	$L__BB3_20;
	and.b32  	%r23, %r109, 7;
	setp.lt.u32 	%p10, %r12, 8;
	@%p10 bra 	$L__BB3_14;
	cvt.u64.u32 	%rd17, %r364;
	add.s64 	%rd18, %rd1, %rd17;
	ld.global.s8 	%rs17, [%rd18];
	add.s64 	%rd19, %rd2, %rd17;
	ld.global.s8 	%rs18, [%rd19];
	shl.b32 	%r204, %r380, 2;
	mul.wide.s16 	%r205, %rs17, 2;
	add.s32 	%r206, %r204, %r205;
	ld.global.s8 	%r207, [%rd18+1];
	add.s32 	%r208, %r206, %r207;
	shl.b32 	%r209, %r379, 2;
	mul.wide.s16 	%r210, %rs18, 2;
	add.s32 	%r211, %r209, %r210;
	ld.global.s8 	%r212, [%rd19+1];
	add.s32 	%r213, %r211, %r212;
	ld.global.s8 	%rs19, [%rd18+2];
	ld.global.s8 	%rs20, [%rd19+2];
	shl.b32 	%r214, %r208, 2;
	mul.wide.s16 	%r215, %rs19, 2;
	add.s32 	%r216, %r214, %r215;
	ld.global.s8 	%r217, [%rd18+3];
	add.s32 	%r218, %r216, %r217;
	shl.b32 	%r219, %r213, 2;
	mul.wide.s16 	%r220, %rs20, 2;
	add.s32 	%r221, %r219, %r220;
	ld.global.s8 	%r222, [%rd19+3];
	add.s32 	%r223, %r221, %r222;
	ld.global.s8 	%rs21, [%rd18+4];
	ld.global.s8 	%rs22, [%rd19+4];
	shl.b32 	%r224, %r218, 2;
	mul.wide.s16 	%r225, %rs21, 2;
	add.s32 	%r226, %r224, %r225;
	ld.global.s8 	%r227, [%rd18+5];
	add.s32 	%r228, %r226, %r227;
	shl.b32 	%r229, %r223, 2;
	mul.wide.s16 	%r230, %rs22, 2;
	add.s32 	%r231, %r229, %r230;
	ld.global.s8 	%r232, [%rd19+5];
	add.s32 	%r233, %r231, %r232;
	ld.global.s8 	%rs23, [%rd18+6];
	ld.global.s8 	%rs24, [%rd19+6];
	shl.b32 	%r234, %r228, 2;
	mul.wide.s16 	%r235, %rs23, 2;
	add.s32 	%r236, %r234, %r235;
	ld.global.s8 	%r237, [%rd18+7];
	add.s32 	%r380, %r236, %r237;
	shl.b32 	%r238, %r233, 2;
	mul.wide.s16 	%r239, %rs24, 2;
	add.s32 	%r240, %r238, %r239;
	ld.global.s8 	%r241, [%rd19+7];
	add.s32 	%r379, %r240, %r241;
	add.s32 	%r364, %r364, 8;
$L__BB3_14:
	setp.eq.s32 	%p11, %r23, 0;
	@%p11 bra 	$L__BB3_20;
	and.b32  	%r32, %r109, 3;
	setp.lt.u32 	%p12, %r23, 4;
	@%p12 bra 	$L__BB3_17;
	cvt.u64.u32 	%rd20, %r364;
	add.s64 	%rd21, %rd1, %rd20;
	ld.global.s8 	%rs25, [%rd21];
	add.s64 	%rd22, %rd2, %rd20;
	ld.global.s8 	%rs26, [%rd22];
	shl.b32 	%r243, %r380, 2;
	mul.wide.s16 	%r244, %rs25, 2;
	add.s32 	%r245, %r243, %r244;
	ld.global.s8 	%r246, [%rd21+1];
	add.s32 	%r247, %r245, %r246;
	shl.b32 	%r248, %r379, 2;
	mul.wide.s16 	%r249, %rs26, 2;
	add.s32 	%r250, %r248, %r249;
	ld.global.s8 	%r251, [%rd22+1];
	add.s32 	%r252, %r250, %r251;
	ld.global.s8 	%rs27, [%rd21+2];
	ld.global.s8 	%rs28, [%rd22+2];
	shl.b32 	%r253, %r247, 2;
	mul.wide.s16 	%r254, %rs27, 2;
	add.s32 	%r255, %r253, %r254;
	ld.global.s8 	%r256, [%rd21+3];
	add.s32 	%r380, %r255, %r256;
	shl.b32 	%r257, %r252, 2;
	mul.wide.s16 	%r258, %rs28, 2;
	add.s32 	%r259, %r257, %r258;
	ld.global.s8 	%r260, [%rd22+3];
	add.s32 	%r379, %r259, %r260;
	add.s32 	%r364, %r364, 4;
$L__BB3_17:
	setp.eq.s32 	%p13, %r32, 0;
	@%p13 bra 	$L__BB3_20;
	mov.b32 	%r378, 0;
$L__BB3_19:
	.pragma "nounroll";
	shl.b32 	%r262, %r380, 1;
	cvt.u64.u32 	%rd23, %r364;
	add.s64 	%rd24, %rd1, %rd23;
	ld.global.s8 	%r263, [%rd24];
	add.s32 	%r380, %r262, %r263;
	shl.b32 	%r264, %r379, 1;
	add.s64 	%rd25, %rd2, %rd23;
	ld.global.s8 	%r265, [%rd25];
	add.s32 	%r379, %r264, %r265;
	add.s32 	%r364, %r364, 1;
	add.s32 	%r378, %r378, 1;
	setp.ne.s32 	%p14, %r378, %r32;
	@%p14 bra 	$L__BB3_19;
$L__BB3_20:
	sub.s32 	%r51, %r110, %r109;
	setp.lt.s32 	%p15, %r51, 0;
	@%p15 bra 	$L__BB3_56;
	setp.lt.s32 	%p16, %r109, 1;
	@%p16 bra 	$L__BB3_40;
	add.s32 	%r52, %r51, 1;
	and.b32  	%r53, %r109, 15;
	and.b32  	%r54, %r109, 7;
	and.b32  	%r55, %r109, 2147483632;
	and.b32  	%r56, %r109, 3;
	neg.s32 	%r57, %r55;
	mov.b32 	%r381, 0;
	mov.u64 	%rd59, $str;
$L__BB3_23:
	setp.eq.s32 	%p26, %r380, %r379;
	@%p26 bra 	$L__BB3_24;
	bra.uni 	$L__BB3_39;
$L__BB3_24:
	setp.lt.u32 	%p27, %r109, 16;
	mov.b32 	%r395, 1;
	mov.b32 	%r390, 0;
	@%p27 bra 	$L__BB3_27;
	add.s64 	%rd66, %rd1, 7;
	mov.b32 	%r395, 1;
	mov.u32 	%r383, %r1;
	mov.u32 	%r384, %r57;
$L__BB3_26:
	.pragma "nounroll";
	cvt.s64.s32 	%rd47, %r383;
	add.s64 	%rd48, %rd2, %rd47;
	ld.global.u8 	%rs29, [%rd48];
	ld.global.u8 	%rs32, [%rd66+-7];
	setp.eq.s16 	%p28, %rs29, %rs32;
	ld.global.u8 	%rs35, [%rd48+1];
	ld.global.u8 	%rs38, [%rd66+-6];
	setp.eq.s16 	%p29, %rs35, %rs38;
	ld.global.u8 	%rs41, [%rd48+2];
	ld.global.u8 	%rs44, [%rd66+-5];
	setp.eq.s16 	%p30, %rs41, %rs44;
	ld.global.u8 	%rs47, [%rd48+3];
	ld.global.u8 	%rs50, [%rd66+-4];
	setp.eq.s16 	%p31, %rs47, %rs50;
	ld.global.u8 	%rs53, [%rd48+4];
	ld.global.u8 	%rs56, [%rd66+-3];
	setp.eq.s16 	%p32, %rs53, %rs56;
	ld.global.u8 	%rs59, [%rd48+5];
	ld.global.u8 	%rs62, [%rd66+-2];
	setp.eq.s16 	%p33, %rs59, %rs62;
	ld.global.u8 	%rs65, [%rd48+6];
	ld.global.u8 	%rs68, [%rd66+-1];
	setp.eq.s16 	%p34, %rs65, %rs68;
	ld.global.u8 	%rs71, [%rd48+7];
	ld.global.u8 	%rs74, [%rd66];
	setp.eq.s16 	%p35, %rs71, %rs74;
	ld.global.u8 	%rs77, [%rd48+8];
	ld.global.u8 	%rs80, [%rd66+1];
	setp.eq.s16 	%p36, %rs77, %rs80;
	ld.global.u8 	%rs83, [%rd48+9];
	ld.global.u8 	%rs86, [%rd66+2];
	setp.eq.s16 	%p37, %rs83, %rs86;
	ld.global.u8 	%rs89, [%rd48+10];
	ld.global.u8 	%rs92, [%rd66+3];
	setp.eq.s16 	%p38, %rs89, %rs92;
	ld.global.u8 	%rs95, [%rd48+11];
	ld.global.u8 	%rs98, [%rd66+4];
	setp.eq.s16 	%p39, %rs95, %rs98;
	ld.global.u8 	%rs101, [%rd48+12];
	ld.global.u8 	%rs104, [%rd66+5];
	setp.eq.s16 	%p40, %rs101, %rs104;
	ld.global.u8 	%rs107, [%rd48+13];
	ld.global.u8 	%rs110, [%rd66+6];
	setp.eq.s16 	%p41, %rs107, %rs110;
	ld.global.u8 	%rs113, [%rd48+14];
	ld.global.u8 	%rs116, [%rd66+7];
	setp.eq.s16 	%p42, %rs113, %rs116;
	ld.global.u8 	%rs119, [%rd48+15];
	ld.global.u8 	%rs120, [%rd66+8];
	setp.eq.s16 	%p43, %rs119, %rs120;
	selp.b32 	%r313, %r395, 0, %p28;
	selp.b32 	%r314, %r313, 0, %p29;
	selp.b32 	%r315, %r314, 0, %p30;
	selp.b32 	%r316, %r315, 0, %p31;
	selp.b32 	%r317, %r316, 0, %p32;
	selp.b32 	%r318, %r317, 0, %p33;
	selp.b32 	%r319, %r318, 0, %p34;
	selp.b32 	%r320, %r319, 0, %p35;
	selp.b32 	%r321, %r320, 0, %p36;
	selp.b32 	%r322, %r321, 0, %p37;
	selp.b32 	%r323, %r322, 0, %p38;
	selp.b32 	%r324, %r323, 0, %p39;
	selp.b32 	%r325, %r324, 0, %p40;
	selp.b32 	%r326, %r325, 0, %p41;
	selp.b32 	%r327, %r326, 0, %p42;
	selp.b32 	%r395, %r327, 0, %p43;
	add.s32 	%r384, %r384, 16;
	add.s32 	%r383, %r383, 16;
	add.s64 	%rd66, %rd66, 16;
	setp.ne.s32 	%p44, %r384, 0;
	mov.u32 	%r390, %r55;
	@%p44 bra 	$L__BB3_26;
$L__BB3_27:
	setp.eq.s32 	%p45, %r53, 0;
	@%p45 bra 	$L__BB3_37;
	add.s32 	%r329, %r53, -1;
	setp.lt.u32 	%p46, %r329, 7;
	@%p46 bra 	$L__BB3_30;
	add.s32 	%r330, %r390, %r1;
	cvt.s64.s32 	%rd49, %r330;
	add.s64 	%rd50, %rd2, %rd49;
	ld.global.u8 	%rs121, [%rd50];
	cvt.u64.u32 	%rd51, %r390;
	add.s64 	%rd52, %rd1, %rd51;
	ld.global.u8 	%rs124, [%rd52];
	setp.eq.s16 	%p47, %rs121, %rs124;
	ld.global.u8 	%rs127, [%rd50+1];
	ld.global.u8 	%rs130, [%rd52+1];
	setp.eq.s16 	%p48, %rs127, %rs130;
	ld.global.u8 	%rs133, [%rd50+2];
	ld.global.u8 	%rs136, [%rd52+2];
	setp.eq.s16 	%p49, %rs133, %rs136;
	ld.global.u8 	%rs139, [%rd50+3];
	ld.global.u8 	%rs142, [%rd52+3];
	setp.eq.s16 	%p50, %rs139, %rs142;
	ld.global.u8 	%rs145, [%rd50+4];
	ld.global.u8 	%rs148, [%rd52+4];
	setp.eq.s16 	%p51, %rs145, %rs148;
	ld.global.u8 	%rs151, [%rd50+5];
	ld.global.u8 	%rs154, [%rd52+5];
	setp.eq.s16 	%p52, %rs151, %rs154;
	ld.global.u8 	%rs157, [%rd50+6];
	ld.global.u8 	%rs160, [%rd52+6];
	setp.eq.s16 	%p53, %rs157, %rs160;
	ld.global.u8 	%rs163, [%rd50+7];
	ld.global.u8 	%rs164, [%rd52+7];
	setp.eq.s16 	%p54, %rs163, %rs164;
	selp.b32 	%r331, %r395, 0, %p47;
	selp.b32 	%r332, %r331, 0, %p48;
	selp.b32 	%r333, %r332, 0, %p49;
	selp.b32 	%r334, %r333, 0, %p50;
	selp.b32 	%r335, %r334, 0, %p51;
	selp.b32 	%r336, %r335, 0, %p52;
	selp.b32 	%r337, %r336, 0, %p53;
	selp.b32 	%r395, %r337, 0, %p54;
	add.s32 	%r390, %r390, 8;
$L__BB3_30:
	setp.eq.s32 	%p55, %r54, 0;
	@%p55 bra 	$L__BB3_37;
	add.s32 	%r339, %r54, -1;
	setp.lt.u32 	%p56, %r339, 3;
	@%p56 bra 	$L__BB3_33;
	add.s32 	%r340, %r390, %r1;
	cvt.s64.s32 	%rd53, %r340;
	add.s64 	%rd54, %rd2, %rd53;
	ld.global.u8 	%rs165, [%rd54];
	cvt.u64.u32 	%rd55, %r390;
	add.s64 	%rd56, %rd1, %rd55;
	ld.global.u8 	%rs168, [%rd56];
	setp.eq.s16 	%p57, %rs165, %rs168;
	ld.global.u8 	%rs171, [%rd54+1];
	ld.global.u8 	%rs174, [%rd56+1];
	setp.eq.s16 	%p58, %rs171, %rs174;
	ld.global.u8 	%rs177, [%rd54+2];
	ld.global.u8 	%rs180, [%rd56+2];
	setp.eq.s16 	%p59, %rs177, %rs180;
	ld.global.u8 	%rs183, [%rd54+3];
	ld.global.u8 	%rs184, [%rd56+3];
	setp.eq.s16 	%p60, %rs183, %rs184;
	selp.b32 	%r341, %r395, 0, %p57;
	selp.b32 	%r342, %r341, 0, %p58;
	selp.b32 	%r343, %r342, 0, %p59;
	selp.b32 	%r395, %r343, 0, %p60;
	add.s32 	%r390, %r390, 4;
$L__BB3_33:
	setp.eq.s32 	%p61, %r56, 0;
	@%p61 bra 	$L__BB3_37;
	setp.eq.s32 	%p62, %r56, 1;
	add.s32 	%r344, %r390, %r1;
	cvt.s64.s32 	%rd57, %r344;
	add.s64 	%rd6, %rd2, %rd57;
	ld.global.u8 	%rs185, [%rd6];
	cvt.u64.u32 	%rd58, %r390;
	add.s64 	%rd7, %rd1, %rd58;
	ld.global.u8 	%rs186, [%rd7];
	setp.eq.s16 	%p63, %rs185, %rs186;
	selp.b32 	%r395, %r395, 0, %p63;
	@%p62 bra 	$L__BB3_37;
	setp.eq.s32 	%p64, %r56, 2;
	ld.global.u8 	%rs187, [%rd6+1];
	ld.global.u8 	%rs188, [%rd7+1];
	setp.eq.s16 	%p65, %rs187, %rs188;
	selp.b32 	%r395, %r395, 0, %p65;
	@%p64 bra 	$L__BB3_37;
	ld.global.u8 	%rs189, [%rd6+2];
	ld.global.u8 	%rs190, [%rd7+2];
	setp.eq.s16 	%p66, %rs189, %rs190;
	selp.b32 	%r395, %r395, 0, %p66;
$L__BB3_37:
	setp.eq.s32 	%p67, %r395, 0;
	@%p67 bra 	$L__BB3_39;
	st.local.u32 	[%rd3], %r1;
	cvta.global.u64 	%rd60, %rd59;
	{ // callseq 7, 0
	.param .b64 param0;
	st.param.b64 	[param0], %rd60;
	.param .b64 param1;
	st.param.b64 	[param1], %rd13;
	.param .b32 retval0;
	call.uni (retval0), 
	vprintf, 
	(
	param0, 
	param1
	);
	ld.param.b32 	%r345, [retval0];
	} // callseq 7
$L__BB3_39:
	cvt.u64.u32 	%rd62, %r381;
	add.s64 	%rd63, %rd2, %rd62;
	ld.global.s8 	%r347, [%rd63];
	mul.lo.s32 	%r348, %r357, %r347;
	sub.s32 	%r349, %r379, %r348;
	shl.b32 	%r350, %r349, 1;
	add.s32 	%r351, %r381, %r109;
	cvt.u64.u32 	%rd64, %r351;
	add.s64 	%rd65, %rd2, %rd64;
	ld.global.s8 	%r352, [%rd65];
	add.s32 	%r379, %r350, %r352;
	add.s32 	%r381, %r381, 1;
	setp.eq.s32 	%p68, %r381, %r52;
	@%p68 bra 	$L__BB3_56;
	bra.uni 	$L__BB3_23;
$L__BB3_40:
	add.s32 	%r85, %r51, 1;
	and.b32  	%r86, %r85, 3;
	setp.lt.u32 	%p17, %r51, 3;
	mov.b32 	%r401, 0;
	@%p17 bra 	$L__BB3_51;
	and.b32  	%r401, %r85, -4;
	mov.b32 	%r399, 0;
	mov.u64 	%rd26, $str;
$L__BB3_42:
	setp.ne.s32 	%p18, %r380, %r379;
	@%p18 bra 	$L__BB3_44;
	st.local.u32 	[%rd3], %r1;
	cvta.global.u64 	%rd27, %rd26;
	{ // callseq 2, 0
	.param .b64 param0;
	st.param.b64 	[param0], %rd27;
	.param .b64 param1;
	st.param.b64 	[param1], %rd13;
	.param .b32 retval0;
	call.uni (retval0), 
	vprintf, 
	(
	param0, 
	param1
	);
	ld.param.b32 	%r269, [retval0];
	} // callseq 2
$L__BB3_44:
	cvt.u64.u32 	%rd29, %r399;
	add.s64 	%rd9, %rd2, %rd29;
	ld.global.s8 	%r271, [%rd9];
	mul.lo.s32 	%r272, %r357, %r271;
	sub.s32 	%r273, %r379, %r272;
	shl.b32 	%r274, %r273, 1;
	add.s32 	%r275, %r399, %r109;
	cvt.s64.s32 	%rd30, %r275;
	add.s64 	%rd10, %rd2, %rd30;
	ld.global.s8 	%r276, [%rd10];
	add.s32 	%r96, %r274, %r276;
	setp.ne.s32 	%p19, %r380, %r96;
	@%p19 bra 	$L__BB3_46;
	st.local.u32 	[%rd3], %r1;
	cvta.global.u64 	%rd32, %rd26;
	{ // callseq 3, 0
	.param .b64 param0;
	st.param.b64 	[param0], %rd32;
	.param .b64 param1;
	st.param.b64 	[param1], %rd13;
	.param .b32 retval0;
	call.uni (retval0), 
	vprintf, 
	(
	param0, 
	param1
	);
	ld.param.b32 	%r277, [retval0];
	} // callseq 3
$L__BB3_46:
	ld.global.s8 	%r279, [%rd9+1];
	mul.lo.s32 	%r280, %r357, %r279;
	sub.s32 	%r281, %r96, %r280;
	shl.b32 	%r282, %r281, 1;
	ld.global.s8 	%r283, [%rd10+1];
	add.s32 	%r97, %r282, %r283;
	setp.ne.s32 	%p20, %r380, %r97;
	@%p20 bra 	$L__BB3_48;
	st.local.u32 	[%rd3], %r1;
	cvta.global.u64 	%rd35, %rd26;
	{ // callseq 4, 0
	.param .b64 param0;
	st.param.b64 	[param0], %rd35;
	.param .b64 param1;
	st.param.b64 	[param1], %rd13;
	.param .b32 retval0;
	call.uni (retval0), 
	vprintf, 
	(
	param0, 
	param1
	);
	ld.param.b32 	%r284, [retval0];
	} // callseq 4
$L__BB3_48:
	ld.global.s8 	%r286, [%rd9+2];
	mul.lo.s32 	%r287, %r357, %r286;
	sub.s32 	%r288, %r97, %r287;
	shl.b32 	%r289, %r288, 1;
	ld.global.s8 	%r290, [%rd10+2];
	add.s32 	%r98, %r289, %r290;
	setp.ne.s32 	%p21, %r380, %r98;
	@%p21 bra 	$L__BB3_50;
	st.local.u32 	[%rd3], %r1;
	cvta.global.u64 	%rd38, %rd26;
	{ // callseq 5, 0
	.param .b64 param0;
	st.param.b64 	[param0], %rd38;
	.param .b64 param1;
	st.param.b64 	[param1], %rd13;
	.param .b32 retval0;
	call.uni (retval0), 
	vprintf, 
	(
	param0, 
	param1
	);
	ld.param.b32 	%r291, [retval0];
	} // callseq 5
$L__BB3_50:
	ld.global.s8 	%r293, [%rd9+3];
	mul.lo.s32 	%r294, %r357, %r293;
	sub.s32 	%r295, %r98, %r294;
	shl.b32 	%r296, %r295, 1;
	ld.global.s8 	%r297, [%rd10+3];
	add.s32 	%r379, %r296, %r297;
	add.s32 	%r399, %r399, 4;
	setp.ne.s32 	%p22, %r399, %r401;
	@%p22 bra 	$L__BB3_42;
$L__BB3_51:
	setp.eq.s32 	%p23, %r86, 0;
	@%p23 bra 	$L__BB3_56;
	mov.b32 	%r405, 0;
	mov.u64 	%rd40, $str;
$L__BB3_53:
	.pragma "nounroll";
	setp.ne.s32 	%p24, %r380, %r379;
	@%p24 bra 	$L__BB3_55;
	st.local.u32 	[%rd3], %r1;
	cvta.global.u64 	%rd41, %rd40;
	{ // callseq 6, 0
	.param .b64 param0;
	st.param.b64 	[param0], %rd41;
	.param .b64 param1;
	st.param.b64 	[param1], %rd13;
	.param .b32 retval0;
	call.uni (retval0), 
	vprintf, 
	(
	param0, 
	param1
	);
	ld.param.b32 	%r299, [retval0];
	} // callseq 6
$L__BB3_55:
	cvt.u64.u32 	%rd43, %r401;
	add.s64 	%rd44, %rd2, %rd43;
	ld.global.s8 	%r301, [%rd44];
	mul.lo.s32 	%r302, %r357, %r301;
	sub.s32 	%r303, %r379, %r302;
	shl.b32 	%r304, %r303, 1;
	add.s32 	%r305, %r401, %r109;
	cvt.s64.s32 	%rd45, %r305;
	add.s64 	%rd46, %rd2, %rd45;
	ld.global.s8 	%r306, [%rd46];
	add.s32 	%r379, %r304, %r306;
	add.s32 	%r401, %r401, 1;
	add.s32 	%r405, %r405, 1;
	setp.ne.s32 	%p25, %r405, %r86;
	@%p25 bra 	$L__BB3_53;
$L__BB3_56:
	ret;

}


// ===== COMPILED SASS (sm_100) =====

	.target	sm_100

	.elftype	@"ET_EXEC"


//--------------------- .note.nv.tkinfo           --------------------------
	.section	.note.nv.tkinfo,"",@"SHT_NOTE"
	.sectionflags	@"SHF_NOTE_NV_TKINFO"
	.tkinfo
        /*0018*/ 	.word	0x00000002
        /*0030*/ 	.string	""
        /*0030*/ 	.string	"ptxas"
        /*0030*/ 	.string	"Cuda compilation tools, release 13.0, V13.0.88"
        /*0030*/ 	.string	"Build cuda_13.0.r13.0/compiler.36424714_0"
        /*0030*/ 	.string	"-arch sm_100 -m 64 "



//--------------------- .note.nv.cuinfo           --------------------------
	.section	.note.nv.cuinfo,"",@"SHT_NOTE"
	.sectionflags	@"SHF_NOTE_NV_CUINFO"
        /*0018*/ 	.short	0x0002
        /*001a*/ 	.short	0x0064
        /*001c*/ 	.short	0x0082
	.zero		2


//--------------------- .nv.info                  --------------------------
	.section	.nv.info,"",@"SHT_CUDA_INFO"
	.align	4


	//----- nvinfo : EIATTR_REGCOUNT
	.align		4
        /*0000*/ 	.byte	0x04, 0x2f
        /*0002*/ 	.short	(.L_2 - .L_1)
	.align		4
.L_1:
        /*0004*/ 	.word	index@(_Z12ShiftOrMatchPciS_ii)
        /*0008*/ 	.word	0x00000014


	//----- nvinfo : EIATTR_FRAME_SIZE
	.align		4
.L_2:
        /*000c*/ 	.byte	0x04, 0x11
        /*000e*/ 	.short	(.L_4 - .L_3)
	.align		4
.L_3:
        /*0010*/ 	.word	index@(_Z12ShiftOrMatchPciS_ii)
        /*0014*/ 	.word	0x00000800


	//----- nvinfo : EIATTR_REGCOUNT
	.align		4
.L_4:
        /*0018*/ 	.byte	0x04, 0x2f
        /*001a*/ 	.short	(.L_6 - .L_5)
	.align		4
.L_5:
        /*001c*/ 	.word	index@(_Z2bmPcS_iii)
        /*0020*/ 	.word	0x00000020


	//----- nvinfo : EIATTR_FRAME_SIZE
	.align		4
.L_6:
        /*0024*/ 	.byte	0x04, 0x11
        /*0026*/ 	.short	(.L_8 - .L_7)
	.align		4
.L_7:
        /*0028*/ 	.word	index@(_Z2bmPcS_iii)
        /*002c*/ 	.word	0x00008350


	//----- nvinfo : EIATTR_REGCOUNT
	.align		4
.L_8:
        /*0030*/ 	.byte	0x04, 0x2f
        /*0032*/ 	.short	(.L_10 - .L_9)
	.align		4
.L_9:
        /*0034*/ 	.word	index@(_Z11NaiveSearchPcS_bii)
        /*0038*/ 	.word	0x0000001e


	//----- nvinfo : EIATTR_FRAME_SIZE
	.align		4
.L_10:
        /*003c*/ 	.byte	0x04, 0x11
        /*003e*/ 	.short	(.L_12 - .L_11)
	.align		4
.L_11:
        /*0040*/ 	.word	index@(_Z11NaiveSearchPcS_bii)
        /*0044*/ 	.word	0x00000008


	//----- nvinfo : EIATTR_REGCOUNT
	.align		4
.L_12:
        /*0048*/ 	.byte	0x04, 0x2f
        /*004a*/ 	.short	(.L_14 - .L_13)
	.align		4
.L_13:
        /*004c*/ 	.word	index@(_Z10RabinKarp2PcS_ii)
        /*0050*/ 	.word	0x00000020


	//----- nvinfo : EIATTR_FRAME_SIZE
	.align		4
.L_14:
        /*0054*/ 	.byte	0x04, 0x11
        /*0056*/ 	.short	(.L_16 - .L_15)
	.align		4
.L_15:
        /*0058*/ 	.word	index@(_Z10RabinKarp2PcS_ii)
        /*005c*/ 	.word	0x00000008


	//----- nvinfo : EIATTR_MIN_STACK_SIZE
	.align		4
.L_16:
        /*0060*/ 	.byte	0x04, 0x12
        /*0062*/ 	.short	(.L_18 - .L_17)
	.align		4
.L_17:
        /*0064*/ 	.word	index@(_Z10RabinKarp2PcS_ii)
        /*0068*/ 	.word	0x00000008


	//----- nvinfo : EIATTR_MIN_STACK_SIZE
	.align		4
.L_18:
        /*006c*/ 	.byte	0x04, 0x12
        /*006e*/ 	.short	(.L_20 - .L_19)
	.align		4
.L_19:
        /*0070*/ 	.word	index@(_Z11NaiveSearchPcS_bii)
        /*0074*/ 	.word	0x00000008


	//----- nvinfo : EIATTR_MIN_STACK_SIZE
	.align		4
.L_20:
        /*0078*/ 	.byte	0x04, 0x12
        /*007a*/ 	.short	(.L_22 - .L_21)
	.align		4
.L_21:
        /*007c*/ 	.word	index@(_Z2bmPcS_iii)
        /*0080*/ 	.word	0x00008350


	//----- nvinfo : EIATTR_MIN_STACK_SIZE
	.align		4
.L_22:
        /*0084*/ 	.byte	0x04, 0x12
        /*0086*/ 	.short	(.L_24 - .L_23)
	.align		4
.L_23:
        /*0088*/ 	.word	index@(_Z12ShiftOrMatchPciS_ii)
        /*008c*/ 	.word	0x00000800
.L_24:


//--------------------- .nv.compat                --------------------------
	.section	.nv.compat,"",@"SHT_CUDA_COMPAT_INFO"
	.align	4
        /*0000*/ 	.byte	0x02, 0x09, 0x00, 0x00, 0x02, 0x02, 0x01, 0x00, 0x02, 0x05, 0x05, 0x00, 0x03, 0x07, 0x01, 0x01
        /*0010*/ 	.byte	0x02, 0x03, 0x00, 0x00, 0x02, 0x06, 0x01, 0x00, 0x04, 0x0b, 0x08, 0x00, 0x09, 0x00, 0x00, 0x00
        /*0020*/ 	.byte	0x00, 0x00, 0x00, 0x00


//--------------------- .nv.info._Z10RabinKarp2PcS_ii --------------------------
	.section	.nv.info._Z10RabinKarp2PcS_ii,"",@"SHT_CUDA_INFO"
	.sectionflags	@""
	.align	4


	//----- nvinfo : EIATTR_CUDA_API_VERSION
	.align		4
        /*0000*/ 	.byte	0x04, 0x37
        /*0002*/ 	.short	(.L_26 - .L_25)
.L_25:
        /*0004*/ 	.word	0x00000082


	//----- nvinfo : EIATTR_KPARAM_INFO
	.align		4
.L_26:
        /*0008*/ 	.byte	0x04, 0x17
        /*000a*/ 	.short	(.L_28 - .L_27)
.L_27:
        /*000c*/ 	.word	0x00000000
        /*0010*/ 	.short	0x0003
        /*0012*/ 	.short	0x0014
        /*0014*/ 	.byte	0x00, 0xf0, 0x11, 0x00


	//----- nvinfo : EIATTR_KPARAM_INFO
	.align		4
.L_28:
        /*0018*/ 	.byte	0x04, 0x17
        /*001a*/ 	.short	(.L_30 - .L_29)
.L_29:
        /*001c*/ 	.word	0x00000000
        /*0020*/ 	.short	0x0002
        /*0022*/ 	.short	0x0010
        /*0024*/ 	.byte	0x00, 0xf0, 0x11, 0x00


	//----- nvinfo : EIATTR_KPARAM_INFO
	.align		4
.L_30:
        /*0028*/ 	.byte	0x04, 0x17
        /*002a*/ 	.short	(.L_32 - .L_31)
.L_31:
        /*002c*/ 	.word	0x00000000
        /*0030*/ 	.short	0x0001
        /*0032*/ 	.short	0x0008
        /*0034*/ 	.byte	0x00, 0xf5, 0x21, 0x00


	//----- nvinfo : EIATTR_KPARAM_INFO
	.align		4
.L_32:
        /*0038*/ 	.byte	0x04, 0x17
        /*003a*/ 	.short	(.L_34 - .L_33)
.L_33:
        /*003c*/ 	.word	0x00000000
        /*0040*/ 	.short	0x0000
        /*0042*/ 	.short	0x0000
        /*0044*/ 	.byte	0x00, 0xf5, 0x21, 0x00


	//----- nvinfo : EIATTR_SPARSE_MMA_MASK
	.align		4
.L_34:
        /*0048*/ 	.byte	0x03, 0x50
        /*004a*/ 	.short	0x0000


	//----- nvinfo : EIATTR_MAXREG_COUNT
	.align		4
        /*004c*/ 	.byte	0x03, 0x1b
        /*004e*/ 	.short	0x00ff


	//----- nvinfo : EIATTR_EXTERNS
	.align		4
        /*0050*/ 	.byte	0x04, 0x0f
        /*0052*/ 	.short	(.L_36 - .L_35)


	//   ....[0]....
	.align		4
.L_35:
        /*0054*/ 	.word	index@(vprintf)


	//----- nvinfo : EIATTR_MERCURY_ISA_VERSION
	.align		4
.L_36:
        /*0058*/ 	.byte	0x03, 0x5f
        /*005a*/ 	.short	0x0101


	//----- nvinfo : EIATTR_VRC_CTA_INIT_COUNT
	.align		4
        /*005c*/ 	.byte	0x02, 0x4a
	.zero		1
	.zero		1


	//----- nvinfo : EIATTR_SYSCALL_OFFSETS
	.align		4
        /*0060*/ 	.byte	0x04, 0x46
        /*0062*/ 	.short	(.L_38 - .L_37)


	//   ....[0]....
.L_37:
        /*0064*/ 	.word	0x00001b60


	//   ....[1]....
        /*0068*/ 	.word	0x00001e30


	//   ....[2]....
        /*006c*/ 	.word	0x00001fb0


	//   ....[3]....
        /*0070*/ 	.word	0x000020e0


	//   ....[4]....
        /*0074*/ 	.word	0x00002210


	//   ....[5]....
        /*0078*/ 	.word	0x000023f0


	//----- nvinfo : EIATTR_EXIT_INSTR_OFFSETS
	.align		4
.L_38:
        /*007c*/ 	.byte	0x04, 0x1c
        /*007e*/ 	.short	(.L_40 - .L_39)


	//   ....[0]....
.L_39:
        /*0080*/ 	.word	0x00000e30


	//   ....[1]....
        /*0084*/ 	.word	0x00001c90


	//   ....[2]....
        /*0088*/ 	.word	0x00002310


	//   ....[3]....
        /*008c*/ 	.word	0x000024f0


	//----- nvinfo : EIATTR_CRS_STACK_SIZE
	.align		4
.L_40:
        /*0090*/ 	.byte	0x04, 0x1e
        /*0092*/ 	.short	(.L_42 - .L_41)
.L_41:
        /*0094*/ 	.word	0x00000000


	//----- nvinfo : EIATTR_CBANK_PARAM_SIZE
	.align		4
.L_42:
        /*0098*/ 	.byte	0x03, 0x19
        /*009a*/ 	.short	0x0018


	//----- nvinfo : EIATTR_PARAM_CBANK
	.align		4
        /*009c*/ 	.byte	0x04, 0x0a
        /*009e*/ 	.short	(.L_44 - .L_43)
	.align		4
.L_43:
        /*00a0*/ 	.word	index@(.nv.constant0._Z10RabinKarp2PcS_ii)
        /*00a4*/ 	.short	0x0380
        /*00a6*/ 	.short	0x0018


	//----- nvinfo : EIATTR_SW_WAR
	.align		4
.L_44:
        /*00a8*/ 	.byte	0x04, 0x36
        /*00aa*/ 	.short	(.L_46 - .L_45)
.L_45:
        /*00ac*/ 	.word	0x00000008
.L_46:


//--------------------- .nv.info._Z11NaiveSearchPcS_bii --------------------------
	.section	.nv.info._Z11NaiveSearchPcS_bii,"",@"SHT_CUDA_INFO"
	.sectionflags	@""
	.align	4


	//----- nvinfo : EIATTR_CUDA_API_VERSION
	.align		4
        /*0000*/ 	.byte	0x04, 0x37
        /*0002*/ 	.short	(.L_48 - .L_47)
.L_47:
        /*0004*/ 	.word	0x00000082


	//----- nvinfo : EIATTR_KPARAM_INFO
	.align		4
.L_48:
        /*0008*/ 	.byte	0x04, 0x17
        /*000a*/ 	.short	(.L_50 - .L_49)
.L_49:
        /*000c*/ 	.word	0x00000000
        /*0010*/ 	.short	0x0004
        /*0012*/ 	.short	0x0018
        /*0014*/ 	.byte	0x00, 0xf0, 0x11, 0x00


	//----- nvinfo : EIATTR_KPARAM_INFO
	.align		4
.L_50:
        /*0018*/ 	.byte	0x04, 0x17
        /*001a*/ 	.short	(.L_52 - .L_51)
.L_51:
        /*001c*/ 	.word	0x00000000
        /*0020*/ 	.short	0x0003
        /*0022*/ 	.short	0x0014
        /*0024*/ 	.byte	0x00, 0xf0, 0x11, 0x00


	//----- nvinfo : EIATTR_KPARAM_INFO
	.align		4
.L_52:
        /*0028*/ 	.byte	0x04, 0x17
        /*002a*/ 	.short	(.L_54 - .L_53)
.L_53:
        /*002c*/ 	.word	0x00000000
        /*0030*/ 	.short	0x0002
        /*0032*/ 	.short	0x0010
        /*0034*/ 	.byte	0x00, 0xf0, 0x05, 0x00


	//----- nvinfo : EIATTR_KPARAM_INFO
	.align		4
.L_54:
        /*0038*/ 	.byte	0x04, 0x17
        /*003a*/ 	.short	(.L_56 - .L_55)
.L_55:
        /*003c*/ 	.word	0x00000000
        /*0040*/ 	.short	0x0001
        /*0042*/ 	.short	0x0008
        /*0044*/ 	.byte	0x00, 0xf5, 0x21, 0x00


	//----- nvinfo : EIATTR_KPARAM_INFO
	.align		4
.L_56:
        /*0048*/ 	.byte	0x04, 0x17
        /*004a*/ 	.short	(.L_58 - .L_57)
.L_57:
        /*004c*/ 	.word	0x00000000
        /*0050*/ 	.short	0x0000
        /*0052*/ 	.short	0x0000
        /*0054*/ 	.byte	0x00, 0xf5, 0x21, 0x00


	//----- nvinfo : EIATTR_SPARSE_MMA_MASK
	.align		4
.L_58:
        /*0058*/ 	.byte	0x03, 0x50
        /*005a*/ 	.short	0x0000


	//----- nvinfo : EIATTR_MAXREG_COUNT
	.align		4
        /*005c*/ 	.byte	0x03, 0x1b
        /*005e*/ 	.short	0x00ff


	//----- nvinfo : EIATTR_EXTERNS
	.align		4
        /*0060*/ 	.byte	0x04, 0x0f
        /*0062*/ 	.short	(.L_60 - .L_59)


	//   ....[0]....
	.align		4
.L_59:
        /*0064*/ 	.word	index@(vprintf)


	//----- nvinfo : EIATTR_MERCURY_ISA_VERSION
	.align		4
.L_60:
        /*0068*/ 	.byte	0x03, 0x5f
        /*006a*/ 	.short	0x0101


	//----- nvinfo : EIATTR_VRC_CTA_INIT_COUNT
	.align		4
        /*006c*/ 	.byte	0x02, 0x4a
	.zero		1
	.zero		1


	//----- nvinfo : EIATTR_SYSCALL_OFFSETS
	.align		4
        /*0070*/ 	.byte	0x04, 0x46
        /*0072*/ 	.short	(.L_62 - .L_61)


	//   ....[0]....
.L_61:
        /*0074*/ 	.word	0x00000d30


	//----- nvinfo : EIATTR_EXIT_INSTR_OFFSETS
	.align		4
.L_62:
        /*0078*/ 	.byte	0x04, 0x1c
        /*007a*/ 	.short	(.L_64 - .L_63)


	//   ....[0]....
.L_63:
        /*007c*/ 	.word	0x000000f0


	//   ....[1]....
        /*0080*/ 	.word	0x00000cb0


	//   ....[2]....
        /*0084*/ 	.word	0x00000d40


	//----- nvinfo : EIATTR_CRS_STACK_SIZE
	.align		4
.L_64:
        /*0088*/ 	.byte	0x04, 0x1e
        /*008a*/ 	.short	(.L_66 - .L_65)
.L_65:
        /*008c*/ 	.word	0x00000000


	//----- nvinfo : EIATTR_CBANK_PARAM_SIZE
	.align		4
.L_66:
        /*0090*/ 	.byte	0x03, 0x19
        /*0092*/ 	.short	0x001c


	//----- nvinfo : EIATTR_PARAM_CBANK
	.align		4
        /*0094*/ 	.byte	0x04, 0x0a
        /*0096*/ 	.short	(.L_68 - .L_67)
	.align		4
.L_67:
        /*0098*/ 	.word	index@(.nv.constant0._Z11NaiveSearchPcS_bii)
        /*009c*/ 	.short	0x0380
        /*009e*/ 	.short	0x001c


	//----- nvinfo : EIATTR_SW_WAR
	.align		4
.L_68:
        /*00a0*/ 	.byte	0x04, 0x36
        /*00a2*/ 	.short	(.L_70 - .L_69)
.L_69:
        /*00a4*/ 	.word	0x00000008
.L_70:


//--------------------- .nv.info._Z2bmPcS_iii     --------------------------
	.section	.nv.info._Z2bmPcS_iii,"",@"SHT_CUDA_INFO"
	.sectionflags	@""
	.align	4


	//----- nvinfo : EIATTR_CUDA_API_VERSION
	.align		4
        /*0000*/ 	.byte	0x04, 0x37
        /*0002*/ 	.short	(.L_72 - .L_71)
.L_71:
        /*0004*/ 	.word	0x00000082


	//----- nvinfo : EIATTR_KPARAM_INFO
	.align		4
.L_72:
        /*0008*/ 	.byte	0x04, 0x17
        /*000a*/ 	.short	(.L_74 - .L_73)
.L_73:
        /*000c*/ 	.word	0x00000000
        /*0010*/ 	.short	0x0004
        /*0012*/ 	.short	0x0018
        /*0014*/ 	.byte	0x00, 0xf0, 0x11, 0x00


	//----- nvinfo : EIATTR_KPARAM_INFO
	.align		4
.L_74:
        /*0018*/ 	.byte	0x04, 0x17
        /*001a*/ 	.short	(.L_76 - .L_75)
.L_75:
        /*001c*/ 	.word	0x00000000
        /*0020*/ 	.short	0x0003
        /*0022*/ 	.short	0x0014
        /*0024*/ 	.byte	0x00, 0xf0, 0x11, 0x00


	//----- nvinfo : EIATTR_KPARAM_INFO
	.align		4
.L_76:
        /*0028*/ 	.byte	0x04, 0x17
        /*002a*/ 	.short	(.L_78 - .L_77)
.L_77:
        /*002c*/ 	.word	0x00000000
        /*0030*/ 	.short	0x0002
        /*0032*/ 	.short	0x0010
        /*0034*/ 	.byte	0x00, 0xf0, 0x11, 0x00


	//----- nvinfo : EIATTR_KPARAM_INFO
	.align		4
.L_78:
        /*0038*/ 	.byte	0x04, 0x17
        /*003a*/ 	.short	(.L_80 - .L_79)
.L_79:
        /*003c*/ 	.word	0x00000000
        /*0040*/ 	.short	0x0001
        /*0042*/ 	.short	0x0008
        /*0044*/ 	.byte	0x00, 0xf5, 0x21, 0x00


	//----- nvinfo : EIATTR_KPARAM_INFO
	.align		4
.L_80:
        /*0048*/ 	.byte	0x04, 0x17
        /*004a*/ 	.short	(.L_82 - .L_81)
.L_81:
        /*004c*/ 	.word	0x00000000
        /*0050*/ 	.short	0x0000
        /*0052*/ 	.short	0x0000
        /*0054*/ 	.byte	0x00, 0xf5, 0x21, 0x00


	//----- nvinfo : EIATTR_SPARSE_MMA_MASK
	.align		4
.L_82:
        /*0058*/ 	.byte	0x03, 0x50
        /*005a*/ 	.short	0x0000


	//----- nvinfo : EIATTR_MAXREG_COUNT
	.align		4
        /*005c*/ 	.byte	0x03, 0x1b
        /*005e*/ 	.short	0x00ff


	//----- nvinfo : EIATTR_EXTERNS
	.align		4
        /*0060*/ 	.byte	0x04, 0x0f
        /*0062*/ 	.short	(.L_84 - .L_83)


	//   ....[0]....
	.align		4
.L_83:
        /*0064*/ 	.word	index@(vprintf)


	//----- nvinfo : EIATTR_MERCURY_ISA_VERSION
	.align		4
.L_84:
        /*0068*/ 	.byte	0x03, 0x5f
        /*006a*/ 	.short	0x0101


	//----- nvinfo : EIATTR_VRC_CTA_INIT_COUNT
	.align		4
        /*006c*/ 	.byte	0x02, 0x4a
	.zero		1
	.zero		1


	//----- nvinfo : EIATTR_SYSCALL_OFFSETS
	.align		4
        /*0070*/ 	.byte	0x04, 0x46
        /*0072*/ 	.short	(.L_86 - .L_85)


	//   ....[0]....
.L_85:
        /*0074*/ 	.word	0x00002c00


	//----- nvinfo : EIATTR_EXIT_INSTR_OFFSETS
	.align		4
.L_86:
        /*0078*/ 	.byte	0x04, 0x1c
        /*007a*/ 	.short	(.L_88 - .L_87)


	//   ....[0]....
.L_87:
        /*007c*/ 	.word	0x00002950


	//   ....[1]....
        /*0080*/ 	.word	0x00002c60


	//----- nvinfo : EIATTR_CRS_STACK_SIZE
	.align		4
.L_88:
        /*0084*/ 	.byte	0x04, 0x1e
        /*0086*/ 	.short	(.L_90 - .L_89)
.L_89:
        /*0088*/ 	.word	0x00000000


	//----- nvinfo : EIATTR_CBANK_PARAM_SIZE
	.align		4
.L_90:
        /*008c*/ 	.byte	0x03, 0x19
        /*008e*/ 	.short	0x001c


	//----- nvinfo : EIATTR_PARAM_CBANK
	.align		4
        /*0090*/ 	.byte	0x04, 0x0a
        /*0092*/ 	.short	(.L_92 - .L_91)
	.align		4
.L_91:
        /*0094*/ 	.word	index@(.nv.constant0._Z2bmPcS_iii)
        /*0098*/ 	.short	0x0380
        /*009a*/ 	.short	0x001c


	//----- nvinfo : EIATTR_SW_WAR
	.align		4
.L_92:
        /*009c*/ 	.byte	0x04, 0x36
        /*009e*/ 	.short	(.L_94 - .L_93)
.L_93:
        /*00a0*/ 	.word	0x00000008
.L_94:


//--------------------- .nv.info._Z12ShiftOrMatchPciS_ii --------------------------
	.section	.nv.info._Z12ShiftOrMatchPciS_ii,"",@"SHT_CUDA_INFO"
	.sectionflags	@""
	.align	4


	//----- nvinfo : EIATTR_CUDA_API_VERSION
	.align		4
        /*0000*/ 	.byte	0x04, 0x37
        /*0002*/ 	.short	(.L_96 - .L_95)
.L_95:
        /*0004*/ 	.word	0x00000082


	//----- nvinfo : EIATTR_KPARAM_INFO
	.align		4
.L_96:
        /*0008*/ 	.byte	0x04, 0x17
        /*000a*/ 	.short	(.L_98 - .L_97)
.L_97:
        /*000c*/ 	.word	0x00000000
        /*0010*/ 	.short	0x0004
        /*0012*/ 	.short	0x001c
        /*0014*/ 	.byte	0x00, 0xf0, 0x11, 0x00


	//----- nvinfo : EIATTR_KPARAM_INFO
	.align		4
.L_98:
        /*0018*/ 	.byte	0x04, 0x17
        /*001a*/ 	.short	(.L_100 - .L_99)
.L_99:
        /*001c*/ 	.word	0x00000000
        /*0020*/ 	.short	0x0003
        /*0022*/ 	.short	0x0018
        /*0024*/ 	.byte	0x00, 0xf0, 0x11, 0x00


	//----- nvinfo : EIATTR_KPARAM_INFO
	.align		4
.L_100:
        /*0028*/ 	.byte	0x04, 0x17
        /*002a*/ 	.short	(.L_102 - .L_101)
.L_101:
        /*002c*/ 	.word	0x00000000
        /*0030*/ 	.short	0x0002
        /*0032*/ 	.short	0x0010
        /*0034*/ 	.byte	0x00, 0xf5, 0x21, 0x00


	//----- nvinfo : EIATTR_KPARAM_INFO
	.align		4
.L_102:
        /*0038*/ 	.byte	0x04, 0x17
        /*003a*/ 	.short	(.L_104 - .L_103)
.L_103:
        /*003c*/ 	.word	0x00000000
        /*0040*/ 	.short	0x0001
        /*0042*/ 	.short	0x0008
        /*0044*/ 	.byte	0x00, 0xf0, 0x11, 0x00


	//----- nvinfo : EIATTR_KPARAM_INFO
	.align		4
.L_104:
        /*0048*/ 	.byte	0x04, 0x17
        /*004a*/ 	.short	(.L_106 - .L_105)
.L_105:
        /*004c*/ 	.word	0x00000000
        /*0050*/ 	.short	0x0000
        /*0052*/ 	.short	0x0000
        /*0054*/ 	.byte	0x00, 0xf5, 0x21, 0x00


	//----- nvinfo : EIATTR_SPARSE_MMA_MASK
	.align		4
.L_106:
        /*0058*/ 	.byte	0x03, 0x50
        /*005a*/ 	.short	0x0000


	//----- nvinfo : EIATTR_MAXREG_COUNT
	.align		4
        /*005c*/ 	.byte	0x03, 0x1b
        /*005e*/ 	.short	0x00ff


	//----- nvinfo : EIATTR_MERCURY_ISA_VERSION
	.align		4
        /*0060*/ 	.byte	0x03, 0x5f
        /*0062*/ 	.short	0x0101


	//----- nvinfo : EIATTR_VRC_CTA_INIT_COUNT
	.align		4
        /*0064*/ 	.byte	0x02, 0x4a
	.zero		1
	.zero		1


	//----- nvinfo : EIATTR_EXIT_INSTR_OFFSETS
	.align		4
        /*0068*/ 	.byte	0x04, 0x1c
        /*006a*/ 	.short	(.L_108 - .L_107)


	//   ....[0]....
.L_107:
        /*006c*/ 	.word	0x00000880


	//   ....[1]....
        /*0070*/ 	.word	0x000012e0


	//   ....[2]....
        /*0074*/ 	.word	0x00001870


	//   ....[3]....
        /*0078*/ 	.word	0x00001b80


	//   ....[4]....
        /*007c*/ 	.word	0x00001cd0


	//----- nvinfo : EIATTR_CBANK_PARAM_SIZE
	.align		4
.L_108:
        /*0080*/ 	.byte	0x03, 0x19
        /*0082*/ 	.short	0x0020


	//----- nvinfo : EIATTR_PARAM_CBANK
	.align		4
        /*0084*/ 	.byte	0x04, 0x0a
        /*0086*/ 	.short	(.L_110 - .L_109)
	.align		4
.L_109:
        /*0088*/ 	.word	index@(.nv.constant0._Z12ShiftOrMatchPciS_ii)
        /*008c*/ 	.short	0x0380
        /*008e*/ 	.short	0x0020


	//----- nvinfo : EIATTR_SW_WAR
	.align		4
.L_110:
        /*0090*/ 	.byte	0x04, 0x36
        /*0092*/ 	.short	(.L_112 - .L_111)
.L_111:
        /*0094*/ 	.word	0x00000008
.L_112:


//--------------------- .nv.callgraph             --------------------------
	.section	.nv.callgraph,"",@"SHT_CUDA_CALLGRAPH"
	.align	4
	.sectionentsize	8
	.align		4
        /*0000*/ 	.word	0x00000000
	.align		4
        /*0004*/ 	.word	0xffffffff
	.align		4
        /*0008*/ 	.word	index@(_Z10RabinKarp2PcS_ii)
	.align		4
        /*000c*/ 	.word	index@(vprintf)
	.align		4
        /*0010*/ 	.word	index@(_Z11NaiveSearchPcS_bii)
	.align		4
        /*0014*/ 	.word	index@(vprintf)
	.align		4
        /*0018*/ 	.word	index@(_Z2bmPcS_iii)
	.align		4
        /*001c*/ 	.word	index@(vprintf)
	.align		4
        /*0020*/ 	.word	0x00000000
	.align		4
        /*0024*/ 	.word	0xfffffffe
	.align		4
        /*0028*/ 	.word	0x00000000
	.align		4
        /*002c*/ 	.word	0xfffffffd
	.align		4
        /*0030*/ 	.word	0x00000000
	.align		4
        /*0034*/ 	.word	0xfffffffc


//--------------------- .nv.constant4             --------------------------
	.section	.nv.constant4,"a",@progbits
	.align	8
	.align		8
.nv.constant4:
        /*0000*/ 	.dword	vprintf
	.align		8
        /*0008*/ 	.dword	$str


//--------------------- .text._Z10RabinKarp2PcS_ii --------------------------
	.section	.text._Z10RabinKarp2PcS_ii,"ax",@progbits
	.align	128
        .global         _Z10RabinKarp2PcS_ii
        .type           _Z10RabinKarp2PcS_ii,@function
        .size           _Z10RabinKarp2PcS_ii,(.L_x_90 - _Z10RabinKarp2PcS_ii)
        .other          _Z10RabinKarp2PcS_ii,@"STO_CUDA_ENTRY STV_DEFAULT"
_Z10RabinKarp2PcS_ii:
.text._Z10RabinKarp2PcS_ii:
[----:B------:R-:W0:Y:S01]  /*0000*/  LDC R1, c[0x0][0x37c] ;  /* 0x0000df00ff017b82 */ /* 0x000e220000000800 */
[----:B------:R-:W1:Y:S01]  /*0010*/  S2R R22, SR_TID.X ;  /* 0x0000000000167919 */ /* 0x000e620000002100 */
[----:B------:R-:W2:Y:S06]  /*0020*/  LDCU UR5, c[0x0][0x390] ;  /* 0x00007200ff0577ac */ /* 0x000eac0008000800 */
[----:B------:R-:W1:Y:S01]  /*0030*/  S2UR UR7, SR_CTAID.X ;  /* 0x00000000000779c3 */ /* 0x000e620000002500 */
[----:B0-----:R-:W-:Y:S01]  /*0040*/  VIADD R1, R1, 0xfffffff8 ;  /* 0xfffffff801017836 */ /* 0x001fe20000000000 */
[----:B------:R-:W0:Y:S01]  /*0050*/  LDCU UR6, c[0x0][0x2fc] ;  /* 0x00005f80ff0677ac */ /* 0x000e220008000800 */
[----:B------:R-:W3:Y:S05]  /*0060*/  LDCU UR4, c[0x0][0x2f8] ;  /* 0x00005f00ff0477ac */ /* 0x000eea0008000800 */
[----:B------:R-:W1:Y:S01]  /*0070*/  LDC R3, c[0x0][0x360] ;  /* 0x0000d800ff037b82 */ /* 0x000e620000000800 */
[----:B------:R-:W-:Y:S01]  /*0080*/  UMOV UR38, 0x1 ;  /* 0x0000000100267882 */ /* 0x000fe20000000000 */
[----:B--2---:R-:W-:Y:S01]  /*0090*/  UISETP.GE.AND UP0, UPT, UR5, 0x2, UPT ;  /* 0x000000020500788c */ /* 0x004fe2000bf06270 */
[----:B---3--:R-:W-:-:S05]  /*00a0*/  IADD3 R23, P0, PT, R1, UR4, RZ ;  /* 0x0000000401177c10 */ /* 0x008fca000ff1e0ff */
[----:B0-----:R-:W-:Y:S02]  /*00b0*/  IMAD.X R2, RZ, RZ, UR6, P0 ;  /* 0x00000006ff027e24 */ /* 0x001fe400080e06ff */
[----:B-1----:R-:W-:Y:S01]  /*00c0*/  IMAD R22, R3, UR7, R22 ;  /* 0x0000000703167c24 */ /* 0x002fe2000f8e0216 */
[----:B------:R-:W-:Y:S06]  /*00d0*/  BRA.U !UP0, `(.L_x_0) ;  /* 0x0000000108507547 */ /* 0x000fec000b800000 */
[----:B------:R-:W-:Y:S02]  /*00e0*/  UIADD3 UR4, UPT, UPT, UR5, -0x1, URZ ;  /* 0xffffffff05047890 */ /* 0x000fe4000fffe0ff */
[----:B------:R-:W-:Y:S02]  /*00f0*/  UIADD3 UR5, UPT, UPT, UR5, -0x2, URZ ;  /* 0xfffffffe05057890 */ /* 0x000fe4000fffe0ff */
[----:B------:R-:W-:Y:S02]  /*0100*/  ULOP3.LUT UR6, UR4, 0x3, URZ, 0xc0, !UPT ;  /* 0x0000000304067892 */ /* 0x000fe4000f8ec0ff */
[----:B------:R-:W-:Y:S02]  /*0110*/  UISETP.GE.U32.AND UP0, UPT, UR5, 0x3, UPT ;  /* 0x000000030500788c */ /* 0x000fe4000bf06070 */
[----:B------:R-:W-:Y:S01]  /*0120*/  UISETP.NE.AND UP1, UPT, UR6, URZ, UPT ;  /* 0x000000ff0600728c */ /* 0x000fe2000bf25270 */
[----:B------:R-:W-:-:S06]  /*0130*/  UMOV UR38, 0x1 ;  /* 0x0000000100267882 */ /* 0x000fcc0000000000 */
[----:B------:R-:W-:Y:S05]  /*0140*/  BRA.U !UP0, `(.L_x_1) ;  /* 0x00000001081c7547 */ /* 0x000fea000b800000 */
[----:B------:R-:W-:Y:S01]  /*0150*/  ULOP3.LUT UR5, UR4, 0xfffffffc, URZ, 0xc0, !UPT ;  /* 0xfffffffc04057892 */ /* 0x000fe2000f8ec0ff */
[----:B------:R-:W-:Y:S02]  /*0160*/  UMOV UR38, 0x1 ;  /* 0x0000000100267882 */ /* 0x000fe40000000000 */
[----:B------:R-:W-:-:S09]  /*0170*/  UMOV UR4, URZ ;  /* 0x000000ff00047c82 */ /* 0x000fd20008000000 */
.L_x_2:
[----:B------:R-:W-:Y:S02]  /*0180*/  UIADD3 UR4, UPT, UPT, UR4, 0x4, URZ ;  /* 0x0000000404047890 */ /* 0x000fe4000fffe0ff */
[----:B------:R-:W-:Y:S02]  /*0190*/  USHF.L.U32 UR38, UR38, 0x4, URZ ;  /* 0x0000000426267899 */ /* 0x000fe400080006ff */
[----:B------:R-:W-:-:S09]  /*01a0*/  UISETP.NE.AND UP0, UPT, UR4, UR5, UPT ;  /* 0x000000050400728c */ /* 0x000fd2000bf05270 */
[----:B------:R-:W-:Y:S05]  /*01b0*/  BRA.U UP0, `(.L_x_2) ;  /* 0xfffffffd00f07547 */ /* 0x000fea000b83ffff */
.L_x_1:
[----:B------:R-:W-:Y:S05]  /*01c0*/  BRA.U !UP1, `(.L_x_0) ;  /* 0x0000000109147547 */ /* 0x000fea000b800000 */
[----:B------:R-:W-:-:S05]  /*01d0*/  UMOV UR4, URZ ;  /* 0x000000ff00047c82 */ /* 0x000fca0008000000 */
.L_x_3:
[----:B------:R-:W-:Y:S02]  /*01e0*/  UIADD3 UR4, UPT, UPT, UR4, 0x1, URZ ;  /* 0x0000000104047890 */ /* 0x000fe4000fffe0ff */
[----:B------:R-:W-:Y:S02]  /*01f0*/  USHF.L.U32 UR38, UR38, 0x1, URZ ;  /* 0x0000000126267899 */ /* 0x000fe400080006ff */
[----:B------:R-:W-:-:S09]  /*0200*/  UISETP.NE.AND UP0, UPT, UR4, UR6, UPT ;  /* 0x000000060400728c */ /* 0x000fd2000bf05270 */
[----:B------:R-:W-:Y:S05]  /*0210*/  BRA.U UP0, `(.L_x_3) ;  /* 0xfffffffd00f07547 */ /* 0x000fea000b83ffff */
.L_x_0:
[----:B------:R-:W0:Y:S01]  /*0220*/  LDCU UR5, c[0x0][0x390] ;  /* 0x00007200ff0577ac */ /* 0x000e220008000800 */
[----:B------:R-:W-:Y:S02]  /*0230*/  IMAD.MOV.U32 R24, RZ, RZ, RZ ;  /* 0x000000ffff187224 */ /* 0x000fe400078e00ff */
[----:B------:R-:W-:Y:S01]  /*0240*/  IMAD.MOV.U32 R27, RZ, RZ, RZ ;  /* 0x000000ffff1b7224 */ /* 0x000fe200078e00ff */
[----:B------:R-:W1:Y:S01]  /*0250*/  LDCU.64 UR36, c[0x0][0x358] ;  /* 0x00006b00ff2477ac */ /* 0x000e620008000a00 */
[----:B0-----:R-:W-:-:S09]  /*0260*/  UISETP.GE.AND UP0, UPT, UR5, 0x1, UPT ;  /* 0x000000010500788c */ /* 0x001fd2000bf06270 */
[----:B-1----:R-:W-:Y:S05]  /*0270*/  BRA.U !UP0, `(.L_x_4) ;  /* 0x0000000908e07547 */ /* 0x002fea000b800000 */
[----:B------:R-:W-:Y:S01]  /*0280*/  UISETP.GE.U32.AND UP1, UPT, UR5, 0x10, UPT ;  /* 0x000000100500788c */ /* 0x000fe2000bf26070 */
[----:B------:R-:W-:Y:S01]  /*0290*/  IMAD.MOV.U32 R27, RZ, RZ, RZ ;  /* 0x000000ffff1b7224 */ /* 0x000fe200078e00ff */
[----:B------:R-:W-:Y:S01]  /*02a0*/  ULOP3.LUT UR6, UR5, 0xf, URZ, 0xc0, !UPT ;  /* 0x0000000f05067892 */ /* 0x000fe2000f8ec0ff */
[----:B------:R-:W-:Y:S01]  /*02b0*/  IMAD.MOV.U32 R24, RZ, RZ, RZ ;  /* 0x000000ffff187224 */ /* 0x000fe200078e00ff */
[----:B------:R-:W-:Y:S02]  /*02c0*/  UMOV UR4, URZ ;  /* 0x000000ff00047c82 */ /* 0x000fe40008000000 */
[----:B------:R-:W-:-:S03]  /*02d0*/  UISETP.NE.AND UP0, UPT, UR6, URZ, UPT ;  /* 0x000000ff0600728c */ /* 0x000fc6000bf05270 */
[----:B------:R-:W-:Y:S08]  /*02e0*/  BRA.U !UP1, `(.L_x_5) ;  /* 0x00000005093c7547 */ /* 0x000ff0000b800000 */
[----:B------:R-:W-:Y:S01]  /*02f0*/  IMAD.MOV.U32 R27, RZ, RZ, RZ ;  /* 0x000000ffff1b7224 */ /* 0x000fe200078e00ff */
[----:B------:R-:W-:Y:S01]  /*0300*/  ULOP3.LUT UR4, UR5, 0x7ffffff0, URZ, 0xc0, !UPT ;  /* 0x7ffffff005047892 */ /* 0x000fe2000f8ec0ff */
[----:B------:R-:W0:Y:S02]  /*0310*/  LDCU.128 UR12, c[0x0][0x380] ;  /* 0x00007000ff0c77ac */ /* 0x000e240008000c00 */
[----:B------:R-:W-:-:S09]  /*0320*/  UMOV UR5, URZ ;  /* 0x000000ff00057c82 */ /* 0x000fd20008000000 */
.L_x_6:
[----:B0-----:R-:W-:Y:S02]  /*0330*/  UIADD3 UR7, UP1, UPT, UR5, UR12, URZ ;  /* 0x0000000c05077290 */ /* 0x001fe4000ff3e0ff */
[----:B------:R-:W-:Y:S02]  /*0340*/  UIADD3 UR9, UP2, UPT, UR5, UR14, URZ ;  /* 0x0000000e05097290 */ /* 0x000fe4000ff5e0ff */
[----:B------:R-:W-:Y:S02]  /*0350*/  UIADD3.X UR8, UPT, UPT, URZ, UR13, URZ, UP1, !UPT ;  /* 0x0000000dff087290 */ /* 0x000fe40008ffe4ff */
[----:B------:R-:W-:Y:S01]  /*0360*/  UIADD3.X UR10, UPT, UPT, URZ, UR15, URZ, UP2, !UPT ;  /* 0x0000000fff0a7290 */ /* 0x000fe200097fe4ff */
[----:B------:R-:W-:Y:S01]  /*0370*/  MOV R6, UR7 ;  /* 0x0000000700067c02 */ /* 0x000fe20008000f00 */
[----:B------:R-:W-:Y:S02]  /*0380*/  IMAD.U32 R4, RZ, RZ, UR9 ;  /* 0x00000009ff047e24 */ /* 0x000fe4000f8e00ff */
[----:B------:R-:W-:-:S02]  /*0390*/  IMAD.U32 R7, RZ, RZ, UR8 ;  /* 0x00000008ff077e24 */ /* 0x000fc4000f8e00ff */
[----:B------:R-:W-:-:S03]  /*03a0*/  IMAD.U32 R5, RZ, RZ, UR10 ;  /* 0x0000000aff057e24 */ /* 0x000fc6000f8e00ff */
[----:B------:R-:W2:Y:S04]  /*03b0*/  LDG.E.S8 R12, desc[UR36][R6.64] ;  /* 0x00000024060c7981 */ /* 0x000ea8000c1e1300 */
[----:B------:R-:W3:Y:S04]  /*03c0*/  LDG.E.S8 R13, desc[UR36][R4.64] ;  /* 0x00000024040d7981 */ /* 0x000ee8000c1e1300 */
[----:B------:R-:W4:Y:S04]  /*03d0*/  LDG.E.S8 R15, desc[UR36][R6.64+0x1] ;  /* 0x00000124060f7981 */ /* 0x000f28000c1e1300 */
[----:B------:R-:W5:Y:S04]  /*03e0*/  LDG.E.S8 R14, desc[UR36][R4.64+0x1] ;  /* 0x00000124040e7981 */ /* 0x000f68000c1e1300 */
        /* <DEDUP_REMOVED lines=12> */
[----:B------:R-:W5:Y:S01]  /*04b0*/  LDG.E.S8 R28, desc[UR36][R4.64+0xf] ;  /* 0x00000f24041c7981 */ /* 0x000f62000c1e1300 */
[----:B--2---:R-:W-:-:S03]  /*04c0*/  IMAD R26, R27, 0x2, R12 ;  /* 0x000000021b1a7824 */ /* 0x004fc600078e020c */
[----:B------:R-:W2:Y:S01]  /*04d0*/  LDG.E.S8 R12, desc[UR36][R6.64+0x8] ;  /* 0x00000824060c7981 */ /* 0x000ea2000c1e1300 */
[----:B---3--:R-:W-:-:S03]  /*04e0*/  IMAD R25, R24, 0x2, R13 ;  /* 0x0000000218197824 */ /* 0x008fc600078e020d */
[----:B------:R-:W3:Y:S01]  /*04f0*/  LDG.E.S8 R13, desc[UR36][R4.64+0x8] ;  /* 0x00000824040d7981 */ /* 0x000ee2000c1e1300 */
[----:B----4-:R-:W-:-:S03]  /*0500*/  IMAD.U32 R24, R26, 0x2, R15 ;  /* 0x000000021a187824 */ /* 0x010fc600078e000f */
[----:B------:R-:W4:Y:S01]  /*0510*/  LDG.E.S8 R15, desc[UR36][R4.64+0x9] ;  /* 0x00000924040f7981 */ /* 0x000f22000c1e1300 */
[----:B-----5:R-:W-:-:S03]  /*0520*/  IMAD.U32 R25, R25, 0x2, R14 ;  /* 0x0000000219197824 */ /* 0x020fc600078e000e */
[----:B------:R-:W5:Y:S01]  /*0530*/  LDG.E.S8 R14, desc[UR36][R6.64+0x9] ;  /* 0x00000924060e7981 */ /* 0x000f62000c1e1300 */
[----:B------:R-:W-:-:S03]  /*0540*/  LEA R27, R24, R17, 0x1 ;  /* 0x00000011181b7211 */ /* 0x000fc600078e08ff */
[----:B------:R-:W5:Y:S01]  /*0550*/  LDG.E.S8 R17, desc[UR36][R6.64+0xa] ;  /* 0x00000a2406117981 */ /* 0x000f62000c1e1300 */
[----:B------:R-:W-:-:S03]  /*0560*/  IMAD R24, R25, 0x2, R16 ;  /* 0x0000000219187824 */ /* 0x000fc600078e0210 */
[----:B------:R-:W5:Y:S01]  /*0570*/  LDG.E.S8 R16, desc[UR36][R4.64+0xa] ;  /* 0x00000a2404107981 */ /* 0x000f62000c1e1300 */
[----:B------:R-:W-:-:S03]  /*0580*/  IMAD.U32 R25, R27, 0x2, R18 ;  /* 0x000000021b197824 */ /* 0x000fc600078e0012 */
[----:B------:R-:W5:Y:S01]  /*0590*/  LDG.E.S8 R18, desc[UR36][R4.64+0xb] ;  /* 0x00000b2404127981 */ /* 0x000f62000c1e1300 */
[----:B------:R-:W-:-:S03]  /*05a0*/  IMAD.U32 R24, R24, 0x2, R19 ;  /* 0x0000000218187824 */ /* 0x000fc600078e0013 */
[----:B------:R-:W5:Y:S01]  /*05b0*/  LDG.E.S8 R19, desc[UR36][R6.64+0xb] ;  /* 0x00000b2406137981 */ /* 0x000f62000c1e1300 */
[----:B------:R-:W-:-:S03]  /*05c0*/  IMAD R26, R25, 0x2, R20 ;  /* 0x00000002191a7824 */ /* 0x000fc600078e0214 */
[----:B------:R-:W5:Y:S01]  /*05d0*/  LDG.E.S8 R20, desc[UR36][R4.64+0xc] ;  /* 0x00000c2404147981 */ /* 0x000f62000c1e1300 */
[----:B------:R-:W-:-:S03]  /*05e0*/  IMAD R29, R24, 0x2, R21 ;  /* 0x00000002181d7824 */ /* 0x000fc600078e0215 */
[----:B------:R-:W5:Y:S01]  /*05f0*/  LDG.E.S8 R21, desc[UR36][R6.64+0xc] ;  /* 0x00000c2406157981 */ /* 0x000f62000c1e1300 */
[----:B------:R-:W-:-:S03]  /*0600*/  IMAD.U32 R24, R26, 0x2, R11 ;  /* 0x000000021a187824 */ /* 0x000fc600078e000b */
[----:B------:R-:W5:Y:S04]  /*0610*/  LDG.E.S8 R26, desc[UR36][R6.64+0xd] ;  /* 0x00000d24061a7981 */ /* 0x000f68000c1e1300 */
[----:B------:R-:W5:Y:S01]  /*0620*/  LDG.E.S8 R25, desc[UR36][R4.64+0xd] ;  /* 0x00000d2404197981 */ /* 0x000f62000c1e1300 */
[----:B------:R-:W-:-:S03]  /*0630*/  IMAD.U32 R29, R29, 0x2, R0 ;  /* 0x000000021d1d7824 */ /* 0x000fc600078e0000 */
[----:B------:R-:W5:Y:S04]  /*0640*/  LDG.E.S8 R11, desc[UR36][R6.64+0xe] ;  /* 0x00000e24060b7981 */ /* 0x000f68000c1e1300 */
[----:B------:R0:W5:Y:S04]  /*0650*/  LDG.E.S8 R0, desc[UR36][R4.64+0xe] ;  /* 0x00000e2404007981 */ /* 0x000168000c1e1300 */
[----:B------:R-:W5:Y:S01]  /*0660*/  LDG.E.S8 R27, desc[UR36][R6.64+0xf] ;  /* 0x00000f24061b7981 */ /* 0x000f62000c1e1300 */
[----:B------:R-:W-:Y:S01]  /*0670*/  LEA R24, R24, R3, 0x1 ;  /* 0x0000000318187211 */ /* 0x000fe200078e08ff */
[----:B------:R-:W-:-:S04]  /*0680*/  IMAD R29, R29, 0x2, R8 ;  /* 0x000000021d1d7824 */ /* 0x000fc800078e0208 */
[----:B------:R-:W-:Y:S02]  /*0690*/  IMAD.U32 R9, R24, 0x2, R9 ;  /* 0x0000000218097824 */ /* 0x000fe400078e0009 */
[----:B------:R-:W-:Y:S01]  /*06a0*/  IMAD.U32 R10, R29, 0x2, R10 ;  /* 0x000000021d0a7824 */ /* 0x000fe200078e000a */
[----:B------:R-:W-:-:S04]  /*06b0*/  UIADD3 UR5, UPT, UPT, UR5, 0x10, URZ ;  /* 0x0000001005057890 */ /* 0x000fc8000fffe0ff */
[----:B------:R-:W-:Y:S01]  /*06c0*/  UISETP.NE.AND UP1, UPT, UR5, UR4, UPT ;  /* 0x000000040500728c */ /* 0x000fe2000bf25270 */
[----:B--2---:R-:W-:Y:S02]  /*06d0*/  IMAD R9, R9, 0x2, R12 ;  /* 0x0000000209097824 */ /* 0x004fe400078e020c */
[----:B---3--:R-:W-:-:S04]  /*06e0*/  IMAD R10, R10, 0x2, R13 ;  /* 0x000000020a0a7824 */ /* 0x008fc800078e020d */
[----:B----4-:R-:W-:Y:S02]  /*06f0*/  IMAD.U32 R15, R10, 0x2, R15 ;  /* 0x000000020a0f7824 */ /* 0x010fe400078e000f */
[----:B-----5:R-:W-:-:S05]  /*0700*/  IMAD.U32 R14, R9, 0x2, R14 ;  /* 0x00000002090e7824 */ /* 0x020fca00078e000e */
[----:B------:R-:W-:Y:S01]  /*0710*/  LEA R14, R14, R17, 0x1 ;  /* 0x000000110e0e7211 */ /* 0x000fe200078e08ff */
[----:B------:R-:W-:-:S04]  /*0720*/  IMAD R3, R15, 0x2, R16 ;  /* 0x000000020f037824 */ /* 0x000fc800078e0210 */
[----:B------:R-:W-:Y:S02]  /*0730*/  IMAD.U32 R3, R3, 0x2, R18 ;  /* 0x0000000203037824 */ /* 0x000fe400078e0012 */
[----:B0-----:R-:W-:Y:S02]  /*0740*/  IMAD.U32 R4, R14, 0x2, R19 ;  /* 0x000000020e047824 */ /* 0x001fe400078e0013 */
[----:B------:R-:W-:Y:S02]  /*0750*/  IMAD R20, R3, 0x2, R20 ;  /* 0x0000000203147824 */ /* 0x000fe400078e0214 */
[----:B------:R-:W-:-:S04]  /*0760*/  IMAD R21, R4, 0x2, R21 ;  /* 0x0000000204157824 */ /* 0x000fc800078e0215 */
[----:B------:R-:W-:Y:S02]  /*0770*/  IMAD.U32 R26, R21, 0x2, R26 ;  /* 0x00000002151a7824 */ /* 0x000fe400078e001a */
[----:B------:R-:W-:-:S03]  /*0780*/  IMAD.U32 R25, R20, 0x2, R25 ;  /* 0x0000000214197824 */ /* 0x000fc600078e0019 */
[----:B------:R-:W-:Y:S01]  /*0790*/  LEA R26, R26, R11, 0x1 ;  /* 0x0000000b1a1a7211 */ /* 0x000fe200078e08ff */
[----:B------:R-:W-:-:S04]  /*07a0*/  IMAD R25, R25, 0x2, R0 ;  /* 0x0000000219197824 */ /* 0x000fc800078e0200 */
[----:B------:R-:W-:Y:S02]  /*07b0*/  IMAD.U32 R27, R26, 0x2, R27 ;  /* 0x000000021a1b7824 */ /* 0x000fe400078e001b */
[----:B------:R-:W-:Y:S01]  /*07c0*/  IMAD.U32 R24, R25, 0x2, R28 ;  /* 0x0000000219187824 */ /* 0x000fe200078e001c */
[----:B------:R-:W-:Y:S06]  /*07d0*/  BRA.U UP1, `(.L_x_6) ;  /* 0xfffffff901d47547 */ /* 0x000fec000b83ffff */
.L_x_5:
[----:B------:R-:W-:Y:S05]  /*07e0*/  BRA.U !UP0, `(.L_x_4) ;  /* 0x0000000508847547 */ /* 0x000fea000b800000 */
[----:B------:R-:W0:Y:S01]  /*07f0*/  LDCU UR9, c[0x0][0x390] ;  /* 0x00007200ff0977ac */ /* 0x000e220008000800 */
[----:B------:R-:W-:Y:S02]  /*0800*/  UISETP.GE.U32.AND UP1, UPT, UR6, 0x8, UPT ;  /* 0x000000080600788c */ /* 0x000fe4000bf26070 */
[----:B0-----:R-:W-:-:S04]  /*0810*/  ULOP3.LUT UR10, UR9, 0x7, URZ, 0xc0, !UPT ;  /* 0x00000007090a7892 */ /* 0x001fc8000f8ec0ff */
[----:B------:R-:W-:-:S03]  /*0820*/  UISETP.NE.AND UP0, UPT, UR10, URZ, UPT ;  /* 0x000000ff0a00728c */ /* 0x000fc6000bf05270 */
[----:B------:R-:W-:Y:S08]  /*0830*/  BRA.U !UP1, `(.L_x_7) ;  /* 0x0000000109a87547 */ /* 0x000ff0000b800000 */
[----:B------:R-:W0:Y:S02]  /*0840*/  LDCU.128 UR12, c[0x0][0x380] ;  /* 0x00007000ff0c77ac */ /* 0x000e240008000c00 */
[----:B0-----:R-:W-:Y:S02]  /*0850*/  UIADD3 UR5, UP1, UPT, UR4, UR12, URZ ;  /* 0x0000000c04057290 */ /* 0x001fe4000ff3e0ff */
[----:B------:R-:W-:Y:S02]  /*0860*/  UIADD3 UR7, UP2, UPT, UR4, UR14, URZ ;  /* 0x0000000e04077290 */ /* 0x000fe4000ff5e0ff */
[----:B------:R-:W-:Y:S02]  /*0870*/  UIADD3.X UR6, UPT, UPT, URZ, UR13, URZ, UP1, !UPT ;  /* 0x0000000dff067290 */ /* 0x000fe40008ffe4ff */
[----:B------:R-:W-:Y:S01]  /*0880*/  UIADD3.X UR8, UPT, UPT, URZ, UR15, URZ, UP2, !UPT ;  /* 0x0000000fff087290 */ /* 0x000fe200097fe4ff */
[----:B------:R-:W-:Y:S02]  /*0890*/  IMAD.U32 R6, RZ, RZ, UR5 ;  /* 0x00000005ff067e24 */ /* 0x000fe4000f8e00ff */
[----:B------:R-:W-:-:S02]  /*08a0*/  IMAD.U32 R4, RZ, RZ, UR7 ;  /* 0x00000007ff047e24 */ /* 0x000fc4000f8e00ff */
[----:B------:R-:W-:Y:S01]  /*08b0*/  IMAD.U32 R7, RZ, RZ, UR6 ;  /* 0x00000006ff077e24 */ /* 0x000fe2000f8e00ff */
[----:B------:R-:W-:-:S04]  /*08c0*/  MOV R5, UR8 ;  /* 0x0000000800057c02 */ /* 0x000fc80008000f00 */
        /* <DEDUP_REMOVED lines=15> */
[----:B------:R0:W5:Y:S01]  /*09c0*/  LDG.E.S8 R14, desc[UR36][R4.64+0x7] ;  /* 0x00000724040e7981 */ /* 0x000162000c1e1300 */
[----:B------:R-:W-:Y:S01]  /*09d0*/  UIADD3 UR4, UPT, UPT, UR4, 0x8, URZ ;  /* 0x0000000804047890 */ /* 0x000fe2000fffe0ff */
[----:B--2---:R-:W-:-:S02]  /*09e0*/  IMAD R18, R27, 0x2, R18 ;  /* 0x000000021b127824 */ /* 0x004fc400078e0212 */
[----:B---3--:R-:W-:Y:S02]  /*09f0*/  IMAD R17, R24, 0x2, R17 ;  /* 0x0000000218117824 */ /* 0x008fe400078e0211 */
[----:B----4-:R-:W-:Y:S02]  /*0a00*/  IMAD.U32 R19, R18, 0x2, R19 ;  /* 0x0000000212137824 */ /* 0x010fe400078e0013 */
[----:B-----5:R-:W-:Y:S02]  /*0a10*/  IMAD.U32 R17, R17, 0x2, R20 ;  /* 0x0000000211117824 */ /* 0x020fe400078e0014 */
[----:B------:R-:W-:Y:S02]  /*0a20*/  IMAD R26, R19, 0x2, R26 ;  /* 0x00000002131a7824 */ /* 0x000fe400078e021a */
[----:B------:R-:W-:-:S04]  /*0a30*/  IMAD R16, R17, 0x2, R16 ;  /* 0x0000000211107824 */ /* 0x000fc800078e0210 */
[----:B------:R-:W-:Y:S01]  /*0a40*/  IMAD.U32 R16, R16, 0x2, R13 ;  /* 0x0000000210107824 */ /* 0x000fe200078e000d */
[----:B------:R-:W-:-:S03]  /*0a50*/  LEA R15, R26, R15, 0x1 ;  /* 0x0000000f1a0f7211 */ /* 0x000fc600078e08ff */
[----:B------:R-:W-:Y:S02]  /*0a60*/  IMAD R11, R16, 0x2, R11 ;  /* 0x00000002100b7824 */ /* 0x000fe400078e020b */
[----:B------:R-:W-:Y:S02]  /*0a70*/  IMAD R15, R15, 0x2, R12 ;  /* 0x000000020f0f7824 */ /* 0x000fe400078e020c */
[----:B0-----:R-:W-:Y:S02]  /*0a80*/  IMAD.U32 R5, R11, 0x2, R8 ;  /* 0x000000020b057824 */ /* 0x001fe400078e0008 */
[----:B------:R-:W-:-:S03]  /*0a90*/  IMAD.U32 R10, R15, 0x2, R10 ;  /* 0x000000020f0a7824 */ /* 0x000fc600078e000a */
[----:B------:R-:W-:Y:S01]  /*0aa0*/  LEA R5, R5, R0, 0x1 ;  /* 0x0000000005057211 */ /* 0x000fe200078e08ff */
[----:B------:R-:W-:-:S04]  /*0ab0*/  IMAD R10, R10, 0x2, R3 ;  /* 0x000000020a0a7824 */ /* 0x000fc800078e0203 */
[----:B------:R-:W-:Y:S02]  /*0ac0*/  IMAD.U32 R27, R10, 0x2, R9 ;  /* 0x000000020a1b7824 */ /* 0x000fe400078e0009 */
[----:B------:R-:W-:-:S07]  /*0ad0*/  IMAD.U32 R24, R5, 0x2, R14 ;  /* 0x0000000205187824 */ /* 0x000fce00078e000e */
.L_x_7:
[----:B------:R-:W-:Y:S05]  /*0ae0*/  BRA.U !UP0, `(.L_x_4) ;  /* 0x0000000108c47547 */ /* 0x000fea000b800000 */
[----:B------:R-:W-:Y:S02]  /*0af0*/  UISETP.GE.U32.AND UP1, UPT, UR10, 0x4, UPT ;  /* 0x000000040a00788c */ /* 0x000fe4000bf26070 */
[----:B------:R-:W-:-:S04]  /*0b00*/  ULOP3.LUT UR6, UR9, 0x3, URZ, 0xc0, !UPT ;  /* 0x0000000309067892 */ /* 0x000fc8000f8ec0ff */
        /* <DEDUP_REMOVED lines=9> */
[----:B------:R-:W-:Y:S02]  /*0ba0*/  IMAD.U32 R5, RZ, RZ, UR9 ;  /* 0x00000009ff057e24 */ /* 0x000fe4000f8e00ff */
        /* <DEDUP_REMOVED lines=8> */
[----:B------:R-:W5:Y:S01]  /*0c30*/  LDG.E.S8 R12, desc[UR36][R6.64+0x3] ;  /* 0x00000324060c7981 */ /* 0x000f62000c1e1300 */
[----:B------:R-:W-:Y:S01]  /*0c40*/  UIADD3 UR4, UPT, UPT, UR4, 0x4, URZ ;  /* 0x0000000404047890 */ /* 0x000fe2000fffe0ff */
[----:B--2---:R-:W-:Y:S01]  /*0c50*/  LEA R0, R27, R0, 0x1 ;  /* 0x000000001b007211 */ /* 0x004fe200078e08ff */
[----:B---3--:R-:W-:-:S04]  /*0c60*/  IMAD R3, R24, 0x2, R3 ;  /* 0x0000000218037824 */ /* 0x008fc800078e0203 */
[----:B----4-:R-:W-:Y:S02]  /*0c70*/  IMAD.U32 R3, R3, 0x2, R8 ;  /* 0x0000000203037824 */ /* 0x010fe400078e0008 */
[----:B-----5:R-:W-:Y:S02]  /*0c80*/  IMAD.U32 R0, R0, 0x2, R9 ;  /* 0x0000000200007824 */ /* 0x020fe400078e0009 */
[----:B------:R-:W-:Y:S02]  /*0c90*/  IMAD R3, R3, 0x2, R10 ;  /* 0x0000000203037824 */ /* 0x000fe400078e020a */
[----:B------:R-:W-:-:S04]  /*0ca0*/  IMAD R0, R0, 0x2, R11 ;  /* 0x0000000200007824 */ /* 0x000fc800078e020b */
[----:B------:R-:W-:Y:S01]  /*0cb0*/  IMAD.U32 R27, R0, 0x2, R13 ;  /* 0x00000002001b7824 */ /* 0x000fe200078e000d */
[----:B------:R-:W-:-:S07]  /*0cc0*/  LEA R24, R3, R12, 0x1 ;  /* 0x0000000c03187211 */ /* 0x000fce00078e08ff */
.L_x_8:
[----:B------:R-:W-:Y:S05]  /*0cd0*/  BRA.U !UP0, `(.L_x_4) ;  /* 0x0000000108487547 */ /* 0x000fea000b800000 */
[----:B------:R-:W0:Y:S01]  /*0ce0*/  LDCU.128 UR12, c[0x0][0x380] ;  /* 0x00007000ff0c77ac */ /* 0x000e220008000c00 */
[----:B------:R-:W-:-:S05]  /*0cf0*/  UMOV UR5, URZ ;  /* 0x000000ff00057c82 */ /* 0x000fca0008000000 */
.L_x_9:
[----:B0-----:R-:W-:Y:S02]  /*0d00*/  UIADD3 UR7, UP1, UPT, UR4, UR14, URZ ;  /* 0x0000000e04077290 */ /* 0x001fe4000ff3e0ff */
[----:B------:R-:W-:Y:S02]  /*0d10*/  UIADD3 UR9, UP0, UPT, UR4, UR12, URZ ;  /* 0x0000000c04097290 */ /* 0x000fe4000ff1e0ff */
[----:B------:R-:W-:Y:S02]  /*0d20*/  UIADD3.X UR8, UPT, UPT, URZ, UR15, URZ, UP1, !UPT ;  /* 0x0000000fff087290 */ /* 0x000fe40008ffe4ff */
[----:B------:R-:W-:Y:S01]  /*0d30*/  UIADD3.X UR10, UPT, UPT, URZ, UR13, URZ, UP0, !UPT ;  /* 0x0000000dff0a7290 */ /* 0x000fe200087fe4ff */
[----:B------:R-:W-:Y:S02]  /*0d40*/  IMAD.U32 R6, RZ, RZ, UR7 ;  /* 0x00000007ff067e24 */ /* 0x000fe4000f8e00ff */
[----:B------:R-:W-:Y:S02]  /*0d50*/  IMAD.U32 R4, RZ, RZ, UR9 ;  /* 0x00000009ff047e24 */ /* 0x000fe4000f8e00ff */
[----:B------:R-:W-:-:S02]  /*0d60*/  IMAD.U32 R7, RZ, RZ, UR8 ;  /* 0x00000008ff077e24 */ /* 0x000fc4000f8e00ff */
[----:B------:R-:W-:-:S04]  /*0d70*/  IMAD.U32 R5, RZ, RZ, UR10 ;  /* 0x0000000aff057e24 */ /* 0x000fc8000f8e00ff */
[----:B------:R-:W2:Y:S04]  /*0d80*/  LDG.E.S8 R7, desc[UR36][R6.64] ;  /* 0x0000002406077981 */ /* 0x000ea8000c1e1300 */
[----:B------:R-:W3:Y:S01]  /*0d90*/  LDG.E.S8 R4, desc[UR36][R4.64] ;  /* 0x0000002404047981 */ /* 0x000ee2000c1e1300 */
[----:B------:R-:W-:-:S04]  /*0da0*/  UIADD3 UR5, UPT, UPT, UR5, 0x1, URZ ;  /* 0x0000000105057890 */ /* 0x000fc8000fffe0ff */
[----:B------:R-:W-:Y:S02]  /*0db0*/  UISETP.NE.AND UP0, UPT, UR5, UR6, UPT ;  /* 0x000000060500728c */ /* 0x000fe4000bf05270 */
[----:B------:R-:W-:Y:S01]  /*0dc0*/  UIADD3 UR4, UPT, UPT, UR4, 0x1, URZ ;  /* 0x0000000104047890 */ /* 0x000fe2000fffe0ff */
[----:B--2---:R-:W-:Y:S02]  /*0dd0*/  IMAD R24, R24, 0x2, R7 ;  /* 0x0000000218187824 */ /* 0x004fe400078e0207 */
[----:B---3--:R-:W-:-:S04]  /*0de0*/  IMAD R27, R27, 0x2, R4 ;  /* 0x000000021b1b7824 */ /* 0x008fc800078e0204 */
[----:B------:R-:W-:Y:S05]  /*0df0*/  BRA.U UP0, `(.L_x_9) ;  /* 0xfffffffd00c07547 */ /* 0x000fea000b83ffff */
.L_x_4:
[----:B------:R-:W0:Y:S02]  /*0e00*/  LDCU.64 UR6, c[0x0][0x390] ;  /* 0x00007200ff0677ac */ /* 0x000e240008000a00 */
[----:B0-----:R-:W-:-:S06]  /*0e10*/  UIADD3 UR4, UPT, UPT, -UR6, UR7, URZ ;  /* 0x0000000706047290 */ /* 0x001fcc000fffe1ff */
[----:B------:R-:W-:-:S13]  /*0e20*/  ISETP.LE.AND P0, PT, RZ, UR4, PT ;  /* 0x00000004ff007c0c */ /* 0x000fda000bf03270 */
[----:B------:R-:W-:Y:S05]  /*0e30*/  @!P0 EXIT ;  /* 0x000000000000894d */ /* 0x000fea0003800000 */
[----:B------:R-:W-:-:S09]  /*0e40*/  UISETP.GE.AND UP0, UPT, UR6, 0x1, UPT ;  /* 0x000000010600788c */ /* 0x000fd2000bf06270 */
[----:B------:R-:W-:Y:S05]  /*0e50*/  BRA.U !UP0, `(.L_x_10) ;  /* 0x0000000d08947547 */ /* 0x000fea000b800000 */
[----:B------:R-:W-:Y:S01]  /*0e60*/  HFMA2 R16, -RZ, RZ, 0, 0 ;  /* 0x00000000ff107431 */ /* 0x000fe200000001ff */
[----:B------:R-:W0:Y:S06]  /*0e70*/  LDCU.64 UR40, c[0x0][0x388] ;  /* 0x00007100ff2877ac */ /* 0x000e2c0008000a00 */
.L_x_19:
[----:B------:R-:W-:Y:S01]  /*0e80*/  ISETP.NE.AND P0, PT, R27, R24, PT ;  /* 0x000000181b00720c */ /* 0x000fe20003f05270 */
[----:B------:R-:W-:-:S12]  /*0e90*/  BSSY.RECONVERGENT B6, `(.L_x_11) ;  /* 0x00000ce000067945 */ /* 0x000fd80003800200 */
[----:B------:R-:W-:Y:S05]  /*0ea0*/  @P0 BRA `(.L_x_12) ;  /* 0x0000000c00300947 */ /* 0x000fea0003800000 */
[----:B------:R-:W1:Y:S01]  /*0eb0*/  LDCU UR4, c[0x0][0x390] ;  /* 0x00007200ff0477ac */ /* 0x000e620008000800 */
[----:B------:R-:W-:Y:S02]  /*0ec0*/  IMAD.MOV.U32 R0, RZ, RZ, 0x1 ;  /* 0x00000001ff007424 */ /* 0x000fe400078e00ff */
[----:B------:R-:W-:Y:S01]  /*0ed0*/  IMAD.MOV.U32 R3, RZ, RZ, RZ ;  /* 0x000000ffff037224 */ /* 0x000fe200078e00ff */
[----:B-1----:R-:W-:-:S09]  /*0ee0*/  UISETP.GE.U32.AND UP0, UPT, UR4, 0x10, UPT ;  /* 0x000000100400788c */ /* 0x002fd2000bf06070 */
[----:B------:R-:W-:Y:S05]  /*0ef0*/  BRA.U !UP0, `(.L_x_13) ;  /* 0x0000000508607547 */ /* 0x000fea000b800000 */
[----:B------:R-:W1:Y:S01]  /*0f00*/  LDCU.64 UR4, c[0x0][0x380] ;  /* 0x00007000ff0477ac */ /* 0x000e620008000a00 */
[----:B------:R-:W-:Y:S01]  /*0f10*/  BSSY.RECONVERGENT B0, `(.L_x_14) ;  /* 0x0000053000007945 */ /* 0x000fe20003800200 */
[----:B------:R-:W-:Y:S01]  /*0f20*/  IMAD.MOV.U32 R0, RZ, RZ, 0x1 ;  /* 0x00000001ff007424 */ /* 0x000fe200078e00ff */
[----:B------:R-:W2:Y:S01]  /*0f30*/  LDCU UR6, c[0x0][0x390] ;  /* 0x00007200ff0677ac */ /* 0x000ea20008000800 */
[----:B------:R-:W-:Y:S01]  /*0f40*/  IMAD.MOV.U32 R3, RZ, RZ, R22 ;  /* 0x000000ffff037224 */ /* 0x000fe200078e0016 */
[----:B-1----:R-:W-:Y:S02]  /*0f50*/  UIADD3 UR4, UP0, UPT, UR4, 0x7, URZ ;  /* 0x0000000704047890 */ /* 0x002fe4000ff1e0ff */
[----:B--2---:R-:W-:Y:S02]  /*0f60*/  ULOP3.LUT UR6, UR6, 0x7ffffff0, URZ, 0xc0, !UPT ;  /* 0x7ffffff006067892 */ /* 0x004fe4000f8ec0ff */
[----:B------:R-:W-:Y:S02]  /*0f70*/  UIADD3.X UR5, UPT, UPT, URZ, UR5, URZ, UP0, !UPT ;  /* 0x00000005ff057290 */ /* 0x000fe400087fe4ff */
[----:B------:R-:W-:Y:S01]  /*0f80*/  IMAD.U32 R4, RZ, RZ, UR4 ;  /* 0x00000004ff047e24 */ /* 0x000fe2000f8e00ff */
[----:B------:R-:W-:-:S03]  /*0f90*/  UIADD3 UR6, UPT, UPT, -UR6, URZ, URZ ;  /* 0x000000ff06067290 */ /* 0x000fc6000fffe1ff */
[----:B------:R-:W-:-:S03]  /*0fa0*/  IMAD.U32 R5, RZ, RZ, UR5 ;  /* 0x00000005ff057e24 */ /* 0x000fc6000f8e00ff */
[----:B------:R-:W-:-:S07]  /*0fb0*/  MOV R21, UR6 ;  /* 0x0000000600157c02 */ /* 0x000fce0008000f00 */
.L_x_15:
[C---:B0-----:R-:W-:Y:S01]  /*0fc0*/  IADD3 R6, P0, PT, R3.reuse, UR40, RZ ;  /* 0x0000002803067c10 */ /* 0x041fe2000ff1e0ff */
[----:B------:R-:W2:Y:S03]  /*0fd0*/  LDG.E.U8 R9, desc[UR36][R4.64+-0x7] ;  /* 0xfffff92404097981 */ /* 0x000ea6000c1e1100 */
[----:B------:R-:W-:Y:S01]  /*0fe0*/  LEA.HI.X.SX32 R7, R3, UR41, 0x1, P0 ;  /* 0x0000002903077c11 */ /* 0x000fe200080f0eff */
[----:B------:R-:W3:Y:S04]  /*0ff0*/  LDG.E.U8 R11, desc[UR36][R4.64+-0x6] ;  /* 0xfffffa24040b7981 */ /* 0x000ee8000c1e1100 */
[----:B------:R-:W2:Y:S04]  /*1000*/  LDG.E.U8 R8, desc[UR36][R6.64] ;  /* 0x0000002406087981 */ /* 0x000ea8000c1e1100 */
[----:B------:R-:W3:Y:S04]  /*1010*/  LDG.E.U8 R10, desc[UR36][R6.64+0x1] ;  /* 0x00000124060a7981 */ /* 0x000ee8000c1e1100 */
[----:B------:R-:W4:Y:S04]  /*1020*/  LDG.E.U8 R12, desc[UR36][R4.64+-0x4] ;  /* 0xfffffc24040c7981 */ /* 0x000f28000c1e1100 */
[----:B------:R-:W4:Y:S04]  /*1030*/  LDG.E.U8 R13, desc[UR36][R6.64+0x3] ;  /* 0x00000324060d7981 */ /* 0x000f28000c1e1100 */
[----:B------:R-:W5:Y:S04]  /*1040*/  LDG.E.U8 R14, desc[UR36][R4.64+-0x3] ;  /* 0xfffffd24040e7981 */ /* 0x000f68000c1e1100 */
[----:B------:R-:W5:Y:S04]  /*1050*/  LDG.E.U8 R15, desc[UR36][R6.64+0x4] ;  /* 0x00000424060f7981 */ /* 0x000f68000c1e1100 */
[----:B------:R-:W5:Y:S04]  /*1060*/  LDG.E.U8 R17, desc[UR36][R4.64+-0x2] ;  /* 0xfffffe2404117981 */ /* 0x000f68000c1e1100 */
[----:B------:R-:W5:Y:S04]  /*1070*/  LDG.E.U8 R18, desc[UR36][R4.64+-0x1] ;  /* 0xffffff2404127981 */ /* 0x000f68000c1e1100 */
[----:B------:R-:W5:Y:S04]  /*1080*/  LDG.E.U8 R20, desc[UR36][R6.64+0x5] ;  /* 0x0000052406147981 */ /* 0x000f68000c1e1100 */
[----:B------:R-:W5:Y:S04]  /*1090*/  LDG.E.U8 R19, desc[UR36][R6.64+0x6] ;  /* 0x0000062406137981 */ /* 0x000f68000c1e1100 */
[----:B------:R-:W5:Y:S04]  /*10a0*/  LDG.E.U8 R26, desc[UR36][R4.64+-0x5] ;  /* 0xfffffb24041a7981 */ /* 0x000f68000c1e1100 */
[----:B------:R-:W5:Y:S01]  /*10b0*/  LDG.E.U8 R25, desc[UR36][R6.64+0x2] ;  /* 0x0000022406197981 */ /* 0x000f62000c1e1100 */
[----:B--2---:R-:W-:-:S03]  /*10c0*/  ISETP.NE.AND P0, PT, R8, R9, PT ;  /* 0x000000090800720c */ /* 0x004fc60003f05270 */
[----:B------:R-:W2:Y:S04]  /*10d0*/  LDG.E.U8 R8, desc[UR36][R4.64] ;  /* 0x0000002404087981 */ /* 0x000ea8000c1e1100 */
[----:B------:R-:W2:Y:S01]  /*10e0*/  LDG.E.U8 R9, desc[UR36][R6.64+0x7] ;  /* 0x0000072406097981 */ /* 0x000ea2000c1e1100 */
[----:B---3--:R-:W-:-:S03]  /*10f0*/  ISETP.NE.AND P6, PT, R10, R11, PT ;  /* 0x0000000b0a00720c */ /* 0x008fc60003fc5270 */
[----:B------:R-:W3:Y:S04]  /*1100*/  LDG.E.U8 R10, desc[UR36][R4.64+0x1] ;  /* 0x00000124040a7981 */ /* 0x000ee8000c1e1100 */
[----:B------:R-:W3:Y:S01]  /*1110*/  LDG.E.U8 R11, desc[UR36][R6.64+0x8] ;  /* 0x00000824060b7981 */ /* 0x000ee2000c1e1100 */
[----:B----4-:R-:W-:-:S03]  /*1120*/  ISETP.NE.AND P4, PT, R13, R12, PT ;  /* 0x0000000c0d00720c */ /* 0x010fc60003f85270 */
[----:B------:R-:W4:Y:S04]  /*1130*/  LDG.E.U8 R13, desc[UR36][R4.64+0x2] ;  /* 0x00000224040d7981 */ /* 0x000f28000c1e1100 */
[----:B------:R-:W4:Y:S01]  /*1140*/  LDG.E.U8 R12, desc[UR36][R6.64+0x9] ;  /* 0x00000924060c7981 */ /* 0x000f22000c1e1100 */
[----:B-----5:R-:W-:-:S03]  /*1150*/  ISETP.NE.AND P3, PT, R15, R14, PT ;  /* 0x0000000e0f00720c */ /* 0x020fc60003f65270 */
[----:B------:R-:W5:Y:S04]  /*1160*/  LDG.E.U8 R14, desc[UR36][R4.64+0x3] ;  /* 0x00000324040e7981 */ /* 0x000f68000c1e1100 */
[----:B------:R-:W5:Y:S01]  /*1170*/  LDG.E.U8 R15, desc[UR36][R6.64+0xa] ;  /* 0x00000a24060f7981 */ /* 0x000f62000c1e1100 */
[----:B------:R-:W-:-:S03]  /*1180*/  ISETP.NE.AND P2, PT, R20, R17, PT ;  /* 0x000000111400720c */ /* 0x000fc60003f45270 */
[----:B------:R-:W5:Y:S01]  /*1190*/  LDG.E.U8 R17, desc[UR36][R4.64+0x4] ;  /* 0x0000042404117981 */ /* 0x000f62000c1e1100 */
[----:B------:R-:W-:-:S03]  /*11a0*/  ISETP.NE.AND P1, PT, R19, R18, PT ;  /* 0x000000121300720c */ /* 0x000fc60003f25270 */
[----:B------:R-:W5:Y:S01]  /*11b0*/  LDG.E.U8 R18, desc[UR36][R6.64+0xb] ;  /* 0x00000b2406127981 */ /* 0x000f62000c1e1100 */
[----:B------:R-:W-:-:S03]  /*11c0*/  SEL R19, R0, RZ, !P0 ;  /* 0x000000ff00137207 */ /* 0x000fc60004000000 */
[----:B------:R-:W5:Y:S01]  /*11d0*/  LDG.E.U8 R0, desc[UR36][R4.64+0x5] ;  /* 0x0000052404007981 */ /* 0x000f62000c1e1100 */
[----:B------:R-:W-:Y:S02]  /*11e0*/  ISETP.NE.AND P5, PT, R25, R26, PT ;  /* 0x0000001a1900720c */ /* 0x000fe40003fa5270 */
[----:B------:R-:W-:Y:S01]  /*11f0*/  SEL R26, R19, RZ, !P6 ;  /* 0x000000ff131a7207 */ /* 0x000fe20007000000 */
[----:B------:R-:W5:Y:S04]  /*1200*/  LDG.E.U8 R20, desc[UR36][R6.64+0xf] ;  /* 0x00000f2406147981 */ /* 0x000f68000c1e1100 */
[----:B------:R-:W5:Y:S04]  /*1210*/  LDG.E.U8 R19, desc[UR36][R4.64+0x7] ;  /* 0x0000072404137981 */ /* 0x000f68000c1e1100 */
[----:B------:R-:W5:Y:S01]  /*1220*/  LDG.E.U8 R25, desc[UR36][R4.64+0x8] ;  /* 0x0000082404197981 */ /* 0x000f62000c1e1100 */
[----:B--2---:R-:W-:-:S03]  /*1230*/  ISETP.NE.AND P0, PT, R9, R8, PT ;  /* 0x000000080900720c */ /* 0x004fc60003f05270 */
[----:B------:R-:W2:Y:S04]  /*1240*/  LDG.E.U8 R9, desc[UR36][R6.64+0xc] ;  /* 0x00000c2406097981 */ /* 0x000ea8000c1e1100 */
[----:B------:R-:W2:Y:S01]  /*1250*/  LDG.E.U8 R8, desc[UR36][R6.64+0xe] ;  /* 0x00000e2406087981 */ /* 0x000ea2000c1e1100 */
[----:B---3--:R-:W-:-:S03]  /*1260*/  ISETP.NE.AND P6, PT, R11, R10, PT ;  /* 0x0000000a0b00720c */ /* 0x008fc60003fc5270 */
[----:B------:R0:W3:Y:S04]  /*1270*/  LDG.E.U8 R10, desc[UR36][R4.64+0x6] ;  /* 0x00000624040a7981 */ /* 0x0000e8000c1e1100 */
[----:B------:R-:W3:Y:S01]  /*1280*/  LDG.E.U8 R11, desc[UR36][R6.64+0xd] ;  /* 0x00000d24060b7981 */ /* 0x000ee2000c1e1100 */
[----:B------:R-:W-:-:S04]  /*1290*/  SEL R26, R26, RZ, !P5 ;  /* 0x000000ff1a1a7207 */ /* 0x000fc80006800000 */
[----:B------:R-:W-:-:S04]  /*12a0*/  SEL R26, R26, RZ, !P4 ;  /* 0x000000ff1a1a7207 */ /* 0x000fc80006000000 */
[----:B------:R-:W-:-:S04]  /*12b0*/  SEL R26, R26, RZ, !P3 ;  /* 0x000000ff1a1a7207 */ /* 0x000fc80005800000 */
[----:B------:R-:W-:-:S04]  /*12c0*/  SEL R26, R26, RZ, !P2 ;  /* 0x000000ff1a1a7207 */ /* 0x000fc80005000000 */
[----:B------:R-:W-:-:S04]  /*12d0*/  SEL R26, R26, RZ, !P1 ;  /* 0x000000ff1a1a7207 */ /* 0x000fc80004800000 */
[----:B------:R-:W-:Y:S02]  /*12e0*/  SEL R26, R26, RZ, !P0 ;  /* 0x000000ff1a1a7207 */ /* 0x000fe40004000000 */
[----:B----4-:R-:W-:Y:S02]  /*12f0*/  ISETP.NE.AND P0, PT, R12, R13, PT ;  /* 0x0000000d0c00720c */ /* 0x010fe40003f05270 */
[----:B------:R-:W-:Y:S02]  /*1300*/  SEL R26, R26, RZ, !P6 ;  /* 0x000000ff1a1a7207 */ /* 0x000fe40007000000 */
[----:B-----5:R-:W-:Y:S02]  /*1310*/  ISETP.NE.AND P1, PT, R15, R14, PT ;  /* 0x0000000e0f00720c */ /* 0x020fe40003f25270 */
[----:B------:R-:W-:Y:S02]  /*1320*/  SEL R26, R26, RZ, !P0 ;  /* 0x000000ff1a1a7207 */ /* 0x000fe40004000000 */
[----:B------:R-:W-:-:S02]  /*1330*/  ISETP.NE.AND P0, PT, R18, R17, PT ;  /* 0x000000111200720c */ /* 0x000fc40003f05270 */
[----:B------:R-:W-:-:S04]  /*1340*/  SEL R26, R26, RZ, !P1 ;  /* 0x000000ff1a1a7207 */ /* 0x000fc80004800000 */
[----:B------:R-:W-:Y:S01]  /*1350*/  SEL R26, R26, RZ, !P0 ;  /* 0x000000ff1a1a7207 */ /* 0x000fe20004000000 */
[----:B------:R-:W-:Y:S01]  /*1360*/  VIADD R21, R21, 0x10 ;  /* 0x0000001015157836 */ /* 0x000fe20000000000 */
[----:B0-----:R-:W-:Y:S02]  /*1370*/  IADD3 R4, P3, PT, R4, 0x10, RZ ;  /* 0x0000001004047810 */ /* 0x001fe40007f7e0ff */
[----:B------:R-:W-:Y:S01]  /*1380*/  ISETP.NE.AND P2, PT, R20, R25, PT ;  /* 0x000000191400720c */ /* 0x000fe20003f45270 */
[----:B------:R-:W-:Y:S02]  /*1390*/  VIADD R3, R3, 0x10 ;  /* 0x0000001003037836 */ /* 0x000fe40000000000 */
[----:B------:R-:W-:Y:S01]  /*13a0*/  IMAD.X R5, RZ, RZ, R5, P3 ;  /* 0x000000ffff057224 */ /* 0x000fe200018e0605 */
[----:B--2---:R-:W-:-:S04]  /*13b0*/  ISETP.NE.AND P1, PT, R9, R0, PT ;  /* 0x000000000900720c */ /* 0x004fc80003f25270 */
[----:B------:R-:W-:Y:S02]  /*13c0*/  SEL R26, R26, RZ, !P1 ;  /* 0x000000ff1a1a7207 */ /* 0x000fe40004800000 */
[----:B---3--:R-:W-:-:S04]  /*13d0*/  ISETP.NE.AND P0, PT, R11, R10, PT ;  /* 0x0000000a0b00720c */ /* 0x008fc80003f05270 */
[----:B------:R-:W-:Y:S02]  /*13e0*/  SEL R26, R26, RZ, !P0 ;  /* 0x000000ff1a1a7207 */ /* 0x000fe40004000000 */
[----:B------:R-:W-:Y:S02]  /*13f0*/  ISETP.NE.AND P0, PT, R21, RZ, PT ;  /* 0x000000ff1500720c */ /* 0x000fe40003f05270 */
[----:B------:R-:W-:-:S04]  /*1400*/  ISETP.NE.AND P1, PT, R8, R19, PT ;  /* 0x000000130800720c */ /* 0x000fc80003f25270 */
[----:B------:R-:W-:-:S04]  /*1410*/  SEL R26, R26, RZ, !P1 ;  /* 0x000000ff1a1a7207 */ /* 0x000fc80004800000 */
[----:B------:R-:W-:-:S03]  /*1420*/  SEL R0, R26, RZ, !P2 ;  /* 0x000000ff1a007207 */ /* 0x000fc60005000000 */
[----:B------:R-:W-:Y:S05]  /*1430*/  @P0 BRA `(.L_x_15) ;  /* 0xfffffff800e00947 */ /* 0x000fea000383ffff */
[----:B------:R-:W-:Y:S05]  /*1440*/  BSYNC.RECONVERGENT B0 ;  /* 0x0000000000007941 */ /* 0x000fea0003800200 */
.L_x_14:
[----:B------:R-:W0:Y:S02]  /*1450*/  LDCU UR4, c[0x0][0x390] ;  /* 0x00007200ff0477ac */ /* 0x000e240008000800 */
[----:B0-----:R-:W-:-:S06]  /*1460*/  ULOP3.LUT UR4, UR4, 0x7ffffff0, URZ, 0xc0, !UPT ;  /* 0x7ffffff004047892 */ /* 0x001fcc000f8ec0ff */
[----:B------:R-:W-:-:S07]  /*1470*/  IMAD.U32 R3, RZ, RZ, UR4 ;  /* 0x00000004ff037e24 */ /* 0x000fce000f8e00ff */
.L_x_13:
[----:B------:R-:W1:Y:S02]  /*1480*/  LDC R9, c[0x0][0x390] ;  /* 0x0000e400ff097b82 */ /* 0x000e640000000800 */
[----:B-1----:R-:W-:-:S04]  /*1490*/  LOP3.LUT R4, R9, 0xf, RZ, 0xc0, !PT ;  /* 0x0000000f09047812 */ /* 0x002fc800078ec0ff */
[----:B------:R-:W-:-:S13]  /*14a0*/  ISETP.NE.AND P0, PT, R4, RZ, PT ;  /* 0x000000ff0400720c */ /* 0x000fda0003f05270 */
[----:B------:R-:W-:Y:S05]  /*14b0*/  @!P0 BRA `(.L_x_16) ;  /* 0x00000004007c8947 */ /* 0x000fea0003800000 */
[----:B------:R-:W-:Y:S01]  /*14c0*/  VIADD R4, R4, 0xffffffff ;  /* 0xffffffff04047836 */ /* 0x000fe20000000000 */
[----:B------:R-:W-:-:S04]  /*14d0*/  LOP3.LUT R8, R9, 0x7, RZ, 0xc0, !PT ;  /* 0x0000000709087812 */ /* 0x000fc800078ec0ff */
[----:B------:R-:W-:Y:S02]  /*14e0*/  ISETP.GE.U32.AND P1, PT, R4, 0x7, PT ;  /* 0x000000070400780c */ /* 0x000fe40003f26070 */
[----:B------:R-:W-:-:S11]  /*14f0*/  ISETP.NE.AND P0, PT, R8, RZ, PT ;  /* 0x000000ff0800720c */ /* 0x000fd60003f05270 */
[----:B------:R-:W-:Y:S05]  /*1500*/  @!P1 BRA `(.L_x_17) ;  /* 0x00000000009c9947 */ /* 0x000fea0003800000 */
[----:B------:R-:W1:Y:S01]  /*1510*/  LDCU.128 UR4, c[0x0][0x380] ;  /* 0x00007000ff0477ac */ /* 0x000e620008000c00 */
[----:B------:R-:W-:-:S05]  /*1520*/  IMAD.IADD R5, R22, 0x1, R3 ;  /* 0x0000000116057824 */ /* 0x000fca00078e0203 */
[----:B-1----:R-:W-:Y:S02]  /*1530*/  IADD3 R6, P1, PT, R5, UR6, RZ ;  /* 0x0000000605067c10 */ /* 0x002fe4000ff3e0ff */
[----:B------:R-:W-:Y:S02]  /*1540*/  IADD3 R4, P2, PT, R3, UR4, RZ ;  /* 0x0000000403047c10 */ /* 0x000fe4000ff5e0ff */
[----:B------:R-:W-:Y:S02]  /*1550*/  LEA.HI.X.SX32 R7, R5, UR7, 0x1, P1 ;  /* 0x0000000705077c11 */ /* 0x000fe400088f0eff */
[----:B------:R-:W-:-:S03]  /*1560*/  IADD3.X R5, PT, PT, RZ, UR5, RZ, P2, !PT ;  /* 0x00000005ff057c10 */ /* 0x000fc600097fe4ff */
[----:B------:R-:W2:Y:S04]  /*1570*/  LDG.E.U8 R19, desc[UR36][R6.64] ;  /* 0x0000002406137981 */ /* 0x000ea8000c1e1100 */
[----:B------:R-:W2:Y:S04]  /*1580*/  LDG.E.U8 R20, desc[UR36][R4.64] ;  /* 0x0000002404147981 */ /* 0x000ea8000c1e1100 */
[----:B------:R-:W3:Y:S04]  /*1590*/  LDG.E.U8 R10, desc[UR36][R6.64+0x1] ;  /* 0x00000124060a7981 */ /* 0x000ee8000c1e1100 */
        /* <DEDUP_REMOVED lines=14> */
[----:B------:R-:W-:Y:S02]  /*1680*/  SEL R0, R0, RZ, !P1 ;  /* 0x000000ff00007207 */ /* 0x000fe40004800000 */
[----:B---3--:R-:W-:-:S04]  /*1690*/  ISETP.NE.AND P2, PT, R10, R11, PT ;  /* 0x0000000b0a00720c */ /* 0x008fc80003f45270 */
[----:B------:R-:W-:Y:S02]  /*16a0*/  SEL R0, R0, RZ, !P2 ;  /* 0x000000ff00007207 */ /* 0x000fe40005000000 */
[----:B----4-:R-:W-:-:S04]  /*16b0*/  ISETP.NE.AND P1, PT, R12, R13, PT ;  /* 0x0000000d0c00720c */ /* 0x010fc80003f25270 */
[----:B------:R-:W-:Y:S02]  /*16c0*/  SEL R0, R0, RZ, !P1 ;  /* 0x000000ff00007207 */ /* 0x000fe40004800000 */
[----:B-----5:R-:W-:-:S04]  /*16d0*/  ISETP.NE.AND P2, PT, R14, R15, PT ;  /* 0x0000000f0e00720c */ /* 0x020fc80003f45270 */
[----:B------:R-:W-:Y:S02]  /*16e0*/  SEL R0, R0, RZ, !P2 ;  /* 0x000000ff00007207 */ /* 0x000fe40005000000 */
[----:B------:R-:W-:-:S04]  /*16f0*/  ISETP.NE.AND P1, PT, R17, R18, PT ;  /* 0x000000121100720c */ /* 0x000fc80003f25270 */
[----:B------:R-:W-:Y:S01]  /*1700*/  SEL R0, R0, RZ, !P1 ;  /* 0x000000ff00007207 */ /* 0x000fe20004800000 */
[----:B------:R-:W-:Y:S01]  /*1710*/  VIADD R3, R3, 0x8 ;  /* 0x0000000803037836 */ /* 0x000fe20000000000 */
[----:B--2---:R-:W-:Y:S02]  /*1720*/  ISETP.NE.AND P2, PT, R21, R20, PT ;  /* 0x000000141500720c */ /* 0x004fe40003f45270 */
[----:B------:R-:W-:Y:S02]  /*1730*/  ISETP.NE.AND P1, PT, R19, R26, PT ;  /* 0x0000001a1300720c */ /* 0x000fe40003f25270 */
[----:B------:R-:W-:Y:S02]  /*1740*/  SEL R0, R0, RZ, !P2 ;  /* 0x000000ff00007207 */ /* 0x000fe40005000000 */
[----:B------:R-:W-:Y:S02]  /*1750*/  ISETP.NE.AND P2, PT, R25, R28, PT ;  /* 0x0000001c1900720c */ /* 0x000fe40003f45270 */
[----:B------:R-:W-:-:S04]  /*1760*/  SEL R0, R0, RZ, !P1 ;  /* 0x000000ff00007207 */ /* 0x000fc80004800000 */
[----:B------:R-:W-:-:S07]  /*1770*/  SEL R0, R0, RZ, !P2 ;  /* 0x000000ff00007207 */ /* 0x000fce0005000000 */
.L_x_17:
        /* <DEDUP_REMOVED lines=10> */
[----:B------:R-:W-:-:S03]  /*1820*/  LEA.HI.X.SX32 R7, R5, UR7, 0x1, P1 ;  /* 0x0000000705077c11 */ /* 0x000fc600088f0eff */
[----:B------:R-:W-:Y:S02]  /*1830*/  IMAD.X R5, RZ, RZ, UR5, P2 ;  /* 0x00000005ff057e24 */ /* 0x000fe400090e06ff */
[----:B------:R-:W2:Y:S04]  /*1840*/  LDG.E.U8 R8, desc[UR36][R6.64] ;  /* 0x0000002406087981 */ /* 0x000ea8000c1e1100 */
[----:B------:R-:W2:Y:S04]  /*1850*/  LDG.E.U8 R11, desc[UR36][R4.64] ;  /* 0x00000024040b7981 */ /* 0x000ea8000c1e1100 */
[----:B------:R-:W3:Y:S04]  /*1860*/  LDG.E.U8 R10, desc[UR36][R6.64+0x1] ;  /* 0x00000124060a7981 */ /* 0x000ee8000c1e1100 */
[----:B------:R-:W3:Y:S04]  /*1870*/  LDG.E.U8 R13, desc[UR36][R4.64+0x1] ;  /* 0x00000124040d7981 */ /* 0x000ee8000c1e1100 */
[----:B------:R-:W4:Y:S04]  /*1880*/  LDG.E.U8 R12, desc[UR36][R6.64+0x2] ;  /* 0x00000224060c7981 */ /* 0x000f28000c1e1100 */
[----:B------:R-:W4:Y:S04]  /*1890*/  LDG.E.U8 R15, desc[UR36][R4.64+0x2] ;  /* 0x00000224040f7981 */ /* 0x000f28000c1e1100 */
[----:B------:R-:W5:Y:S04]  /*18a0*/  LDG.E.U8 R14, desc[UR36][R6.64+0x3] ;  /* 0x00000324060e7981 */ /* 0x000f68000c1e1100 */
[----:B------:R-:W5:Y:S01]  /*18b0*/  LDG.E.U8 R17, desc[UR36][R4.64+0x3] ;  /* 0x0000032404117981 */ /* 0x000f62000c1e1100 */
[----:B------:R-:W-:Y:S01]  /*18c0*/  VIADD R3, R3, 0x4 ;  /* 0x0000000403037836 */ /* 0x000fe20000000000 */
[----:B--2---:R-:W-:-:S04]  /*18d0*/  ISETP.NE.AND P1, PT, R8, R11, PT ;  /* 0x0000000b0800720c */ /* 0x004fc80003f25270 */
[----:B------:R-:W-:Y:S02]  /*18e0*/  SEL R0, R0, RZ, !P1 ;  /* 0x000000ff00007207 */ /* 0x000fe40004800000 */
[----:B---3--:R-:W-:-:S04]  /*18f0*/  ISETP.NE.AND P2, PT, R10, R13, PT ;  /* 0x0000000d0a00720c */ /* 0x008fc80003f45270 */
[----:B------:R-:W-:Y:S02]  /*1900*/  SEL R0, R0, RZ, !P2 ;  /* 0x000000ff00007207 */ /* 0x000fe40005000000 */
[----:B----4-:R-:W-:-:S04]  /*1910*/  ISETP.NE.AND P1, PT, R12, R15, PT ;  /* 0x0000000f0c00720c */ /* 0x010fc80003f25270 */
[----:B------:R-:W-:Y:S02]  /*1920*/  SEL R0, R0, RZ, !P1 ;  /* 0x000000ff00007207 */ /* 0x000fe40004800000 */
[----:B-----5:R-:W-:-:S04]  /*1930*/  ISETP.NE.AND P2, PT, R14, R17, PT ;  /* 0x000000110e00720c */ /* 0x020fc80003f45270 */
[----:B------:R-:W-:-:S09]  /*1940*/  SEL R0, R0, RZ, !P2 ;  /* 0x000000ff00007207 */ /* 0x000fd20005000000 */
.L_x_18:
        /* <DEDUP_REMOVED lines=8> */
[----:B------:R-:W2:Y:S01]  /*19d0*/  LDG.E.U8 R8, desc[UR36][R6.64] ;  /* 0x0000002406087981 */ /* 0x000ea2000c1e1100 */
[----:B------:R-:W-:Y:S02]  /*19e0*/  ISETP.NE.AND P1, PT, R9, 0x1, PT ;  /* 0x000000010900780c */ /* 0x000fe40003f25270 */
[----:B--2---:R-:W-:-:S04]  /*19f0*/  ISETP.NE.AND P0, PT, R3, R8, PT ;  /* 0x000000080300720c */ /* 0x004fc80003f05270 */
[----:B------:R-:W-:-:S07]  /*1a00*/  SEL R0, R0, RZ, !P0 ;  /* 0x000000ff00007207 */ /* 0x000fce0004000000 */
[----:B------:R-:W-:Y:S05]  /*1a10*/  @!P1 BRA `(.L_x_16) ;  /* 0x0000000000249947 */ /* 0x000fea0003800000 */
[----:B------:R-:W-:Y:S01]  /*1a20*/  ISETP.NE.AND P1, PT, R9, 0x2, PT ;  /* 0x000000020900780c */ /* 0x000fe20003f25270 */
[----:B------:R-:W2:Y:S04]  /*1a30*/  LDG.E.U8 R3, desc[UR36][R4.64+0x1] ;  /* 0x0000012404037981 */ /* 0x000ea8000c1e1100 */
[----:B------:R-:W2:Y:S08]  /*1a40*/  LDG.E.U8 R8, desc[UR36][R6.64+0x1] ;  /* 0x0000012406087981 */ /* 0x000eb0000c1e1100 */
[----:B------:R-:W3:Y:S04]  /*1a50*/  @P1 LDG.E.U8 R9, desc[UR36][R4.64+0x2] ;  /* 0x0000022404091981 */ /* 0x000ee8000c1e1100 */
[----:B------:R-:W3:Y:S01]  /*1a60*/  @P1 LDG.E.U8 R10, desc[UR36][R6.64+0x2] ;  /* 0x00000224060a1981 */ /* 0x000ee2000c1e1100 */
[----:B--2---:R-:W-:-:S04]  /*1a70*/  ISETP.NE.AND P0, PT, R3, R8, PT ;  /* 0x000000080300720c */ /* 0x004fc80003f05270 */
[----:B------:R-:W-:Y:S02]  /*1a80*/  SEL R0, R0, RZ, !P0 ;  /* 0x000000ff00007207 */ /* 0x000fe40004000000 */
[----:B---3--:R-:W-:-:S04]  /*1a90*/  @P1 ISETP.NE.AND P2, PT, R9, R10, PT ;  /* 0x0000000a0900120c */ /* 0x008fc80003f45270 */
[----:B------:R-:W-:-:S09]  /*1aa0*/  @P1 SEL R0, R0, RZ, !P2 ;  /* 0x000000ff00001207 */ /* 0x000fd20005000000 */
.L_x_16:
[----:B------:R-:W-:-:S13]  /*1ab0*/  ISETP.NE.AND P0, PT, R0, RZ, PT ;  /* 0x000000ff0000720c */ /* 0x000fda0003f05270 */
[----:B------:R-:W-:Y:S05]  /*1ac0*/  @!P0 BRA `(.L_x_12) ;  /* 0x0000000000288947 */ /* 0x000fea0003800000 */
[----:B------:R-:W-:Y:S01]  /*1ad0*/  MOV R0, 0x0 ;  /* 0x0000000000007802 */ /* 0x000fe20000000f00 */
[----:B------:R1:W-:Y:S01]  /*1ae0*/  STL [R1], R22 ;  /* 0x0000001601007387 */ /* 0x0003e20000100800 */
[----:B------:R-:W2:Y:S01]  /*1af0*/  LDCU.64 UR4, c[0x4][0x8] ;  /* 0x01000100ff0477ac */ /* 0x000ea20008000a00 */
[----:B------:R-:W-:Y:S01]  /*1b00*/  IMAD.MOV.U32 R6, RZ, RZ, R23 ;  /* 0x000000ffff067224 */ /* 0x000fe200078e0017 */
[----:B------:R1:W3:Y:S01]  /*1b10*/  LDC.64 R8, c[0x4][R0] ;  /* 0x0100000000087b82 */ /* 0x0002e20000000a00 */
[----:B------:R-:W-:Y:S02]  /*1b20*/  IMAD.MOV.U32 R7, RZ, RZ, R2 ;  /* 0x000000ffff077224 */ /* 0x000fe400078e0002 */
[----:B--2---:R-:W-:Y:S02]  /*1b30*/  IMAD.U32 R4, RZ, RZ, UR4 ;  /* 0x00000004ff047e24 */ /* 0x004fe4000f8e00ff */
[----:B-1----:R-:W-:-:S07]  /*1b40*/  IMAD.U32 R5, RZ, RZ, UR5 ;  /* 0x00000005ff057e24 */ /* 0x002fce000f8e00ff */
[----:B------:R-:W-:-:S07]  /*1b50*/  LEPC R20, `(.L_x_12) ;  /* 0x000000001014794e */ /* 0x000fce0000000000 */
[----:B0--3--:R-:W-:Y:S05]  /*1b60*/  CALL.ABS.NOINC R8 ;  /* 0x0000000008007343 */ /* 0x009fea0003c00000 */
.L_x_12:
[----:B0-----:R-:W-:Y:S05]  /*1b70*/  BSYNC.RECONVERGENT B6 ;  /* 0x0000000000067941 */ /* 0x001fea0003800200 */
.L_x_11:
[----:B------:R-:W0:Y:S01]  /*1b80*/  LDCU UR6, c[0x0][0x390] ;  /* 0x00007200ff0677ac */ /* 0x000e220008000800 */
[----:B------:R-:W1:Y:S01]  /*1b90*/  LDCU.64 UR4, c[0x0][0x388] ;  /* 0x00007100ff0477ac */ /* 0x000e620008000a00 */
[C---:B0-----:R-:W-:Y:S01]  /*1ba0*/  VIADD R6, R16.reuse, UR6 ;  /* 0x0000000610067c36 */ /* 0x041fe20008000000 */
[----:B-1----:R-:W-:-:S04]  /*1bb0*/  IADD3 R4, P0, PT, R16, UR4, RZ ;  /* 0x0000000410047c10 */ /* 0x002fc8000ff1e0ff */
[----:B------:R-:W-:Y:S01]  /*1bc0*/  IADD3 R6, P1, PT, R6, UR4, RZ ;  /* 0x0000000406067c10 */ /* 0x000fe2000ff3e0ff */
[----:B------:R-:W-:-:S03]  /*1bd0*/  IMAD.X R5, RZ, RZ, UR5, P0 ;  /* 0x00000005ff057e24 */ /* 0x000fc600080e06ff */
[----:B------:R-:W-:Y:S01]  /*1be0*/  IADD3.X R7, PT, PT, RZ, UR5, RZ, P1, !PT ;  /* 0x00000005ff077c10 */ /* 0x000fe20008ffe4ff */
[----:B------:R-:W0:Y:S02]  /*1bf0*/  LDCU.64 UR4, c[0x0][0x390] ;  /* 0x00007200ff0477ac */ /* 0x000e240008000a00 */
[----:B------:R-:W2:Y:S04]  /*1c00*/  LDG.E.S8 R5, desc[UR36][R4.64] ;  /* 0x0000002404057981 */ /* 0x000ea8000c1e1300 */
[----:B------:R-:W3:Y:S01]  /*1c10*/  LDG.E.S8 R7, desc[UR36][R6.64] ;  /* 0x0000002406077981 */ /* 0x000ee2000c1e1300 */
[----:B------:R-:W-:Y:S01]  /*1c20*/  VIADD R16, R16, 0x1 ;  /* 0x0000000110107836 */ /* 0x000fe20000000000 */
[----:B0-----:R-:W-:Y:S02]  /*1c30*/  UIADD3 UR4, UPT, UPT, -UR4, UR5, URZ ;  /* 0x0000000504047290 */ /* 0x001fe4000fffe1ff */
[----:B------:R-:W-:-:S02]  /*1c40*/  UIADD3 UR5, UPT, UPT, -UR38, URZ, URZ ;  /* 0x000000ff26057290 */ /* 0x000fc4000fffe1ff */
[----:B------:R-:W-:-:S06]  /*1c50*/  UIADD3 UR4, UPT, UPT, UR4, 0x1, URZ ;  /* 0x0000000104047890 */ /* 0x000fcc000fffe0ff */
[----:B------:R-:W-:Y:S01]  /*1c60*/  ISETP.NE.AND P0, PT, R16, UR4, PT ;  /* 0x0000000410007c0c */ /* 0x000fe2000bf05270 */
[----:B--2---:R-:W-:-:S04]  /*1c70*/  IMAD R24, R5, UR5, R24 ;  /* 0x0000000505187c24 */ /* 0x004fc8000f8e0218 */
[----:B---3--:R-:W-:-:S08]  /*1c80*/  IMAD R24, R24, 0x2, R7 ;  /* 0x0000000218187824 */ /* 0x008fd000078e0207 */
[----:B------:R-:W-:Y:S05]  /*1c90*/  @!P0 EXIT ;  /* 0x000000000000894d */ /* 0x000fea0003800000 */
[----:B------:R-:W-:Y:S05]  /*1ca0*/  BRA `(.L_x_19) ;  /* 0xfffffff000747947 */ /* 0x000fea000383ffff */
.L_x_10:
[----:B------:R-:W-:Y:S01]  /*1cb0*/  UISETP.GE.U32.AND UP0, UPT, UR4, 0x3, UPT ;  /* 0x000000030400788c */ /* 0x000fe2000bf06070 */
[----:B------:R-:W-:Y:S01]  /*1cc0*/  IMAD.MOV.U32 R26, RZ, RZ, RZ ;  /* 0x000000ffff1a7224 */ /* 0x000fe200078e00ff */
[----:B------:R-:W0:Y:S01]  /*1cd0*/  LDCU UR44, c[0x0][0x390] ;  /* 0x00007200ff2c77ac */ /* 0x000e220008000800 */
[----:B------:R-:W1:Y:S01]  /*1ce0*/  LDCU.64 UR40, c[0x0][0x388] ;  /* 0x00007100ff2877ac */ /* 0x000e620008000a00 */
[----:B------:R-:W-:-:S05]  /*1cf0*/  UIADD3 UR5, UPT, UPT, UR4, 0x1, URZ ;  /* 0x0000000104057890 */ /* 0x000fca000fffe0ff */
[----:B------:R-:W-:Y:S07]  /*1d00*/  BRA.U !UP0, `(.L_x_20) ;  /* 0x00000005086c7547 */ /* 0x000fee000b800000 */
[----:B------:R-:W-:Y:S01]  /*1d10*/  ULOP3.LUT UR4, UR5, 0xfffffffc, URZ, 0xc0, !UPT ;  /* 0xfffffffc05047892 */ /* 0x000fe2000f8ec0ff */
[----:B------:R-:W-:Y:S01]  /*1d20*/  BSSY.RECONVERGENT B7, `(.L_x_20) ;  /* 0x0000059000077945 */ /* 0x000fe20003800200 */
[----:B------:R-:W-:Y:S01]  /*1d30*/  IMAD.MOV.U32 R25, RZ, RZ, RZ ;  /* 0x000000ffff197224 */ /* 0x000fe200078e00ff */
[----:B------:R-:W2:Y:S03]  /*1d40*/  LDCU UR39, c[0x0][0x390] ;  /* 0x00007200ff2777ac */ /* 0x000ea60008000800 */
[----:B------:R-:W-:Y:S01]  /*1d50*/  IMAD.U32 R26, RZ, RZ, UR4 ;  /* 0x00000004ff1a7e24 */ /* 0x000fe2000f8e00ff */
[----:B------:R-:W3:Y:S06]  /*1d60*/  LDCU.64 UR42, c[0x0][0x388] ;  /* 0x00007100ff2a77ac */ /* 0x000eec0008000a00 */
.L_x_29:
[----:B------:R-:W-:Y:S01]  /*1d70*/  ISETP.NE.AND P0, PT, R27, R24, PT ;  /* 0x000000181b00720c */ /* 0x000fe20003f05270 */
[----:B------:R-:W-:-:S12]  /*1d80*/  BSSY.RECONVERGENT B6, `(.L_x_21) ;  /* 0x000000c000067945 */ /* 0x000fd80003800200 */
[----:B------:R-:W-:Y:S05]  /*1d90*/  @P0 BRA `(.L_x_22) ;  /* 0x0000000000280947 */ /* 0x000fea0003800000 */
[----:B------:R-:W-:Y:S01]  /*1da0*/  MOV R8, 0x0 ;  /* 0x0000000000087802 */ /* 0x000fe20000000f00 */
[----:B------:R4:W-:Y:S01]  /*1db0*/  STL [R1], R22 ;  /* 0x0000001601007387 */ /* 0x0009e20000100800 */
[----:B------:R-:W5:Y:S01]  /*1dc0*/  LDCU.64 UR4, c[0x4][0x8] ;  /* 0x01000100ff0477ac */ /* 0x000f620008000a00 */
[----:B------:R-:W-:Y:S02]  /*1dd0*/  IMAD.MOV.U32 R6, RZ, RZ, R23 ;  /* 0x000000ffff067224 */ /* 0x000fe400078e0017 */
[----:B------:R-:W-:Y:S01]  /*1de0*/  IMAD.MOV.U32 R7, RZ, RZ, R2 ;  /* 0x000000ffff077224 */ /* 0x000fe200078e0002 */
[----:B------:R-:W0:Y:S01]  /*1df0*/  LDC.64 R8, c[0x4][R8] ;  /* 0x0100000008087b82 */ /* 0x000e220000000a00 */
[----:B-----5:R-:W-:Y:S01]  /*1e00*/  IMAD.U32 R4, RZ, RZ, UR4 ;  /* 0x00000004ff047e24 */ /* 0x020fe2000f8e00ff */
[----:B----4-:R-:W-:-:S07]  /*1e10*/  MOV R5, UR5 ;  /* 0x0000000500057c02 */ /* 0x010fce0008000f00 */
[----:B------:R-:W-:-:S07]  /*1e20*/  LEPC R20, `(.L_x_22) ;  /* 0x000000001014794e */ /* 0x000fce0000000000 */
[----:B0123--:R-:W-:Y:S05]  /*1e30*/  CALL.ABS.NOINC R8 ;  /* 0x0000000008007343 */ /* 0x00ffea0003c00000 */
.L_x_22:
[----:B0123--:R-:W-:Y:S05]  /*1e40*/  BSYNC.RECONVERGENT B6 ;  /* 0x0000000000067941 */ /* 0x00ffea0003800200 */
.L_x_21:
[C---:B------:R-:W-:Y:S01]  /*1e50*/  IADD3 R18, P0, PT, R25.reuse, UR42, RZ ;  /* 0x0000002a19127c10 */ /* 0x040fe2000ff1e0ff */
[----:B------:R-:W-:-:S04]  /*1e60*/  VIADD R0, R25, UR39 ;  /* 0x0000002719007c36 */ /* 0x000fc80008000000 */
[----:B------:R-:W-:Y:S01]  /*1e70*/  IMAD.X R19, RZ, RZ, UR43, P0 ;  /* 0x0000002bff137e24 */ /* 0x000fe200080e06ff */
[----:B------:R-:W-:-:S04]  /*1e80*/  IADD3 R16, P0, PT, R0, UR42, RZ ;  /* 0x0000002a00107c10 */ /* 0x000fc8000ff1e0ff */
[----:B------:R-:W-:Y:S01]  /*1e90*/  LEA.HI.X.SX32 R17, R0, UR43, 0x1, P0 ;  /* 0x0000002b00117c11 */ /* 0x000fe200080f0eff */
[----:B------:R-:W2:Y:S04]  /*1ea0*/  LDG.E.S8 R3, desc[UR36][R18.64] ;  /* 0x0000002412037981 */ /* 0x000ea8000c1e1300 */
[----:B------:R-:W3:Y:S01]  /*1eb0*/  LDG.E.S8 R5, desc[UR36][R16.64] ;  /* 0x0000002410057981 */ /* 0x000ee2000c1e1300 */
[----:B------:R-:W-:Y:S01]  /*1ec0*/  UIADD3 UR4, UPT, UPT, -UR38, URZ, URZ ;  /* 0x000000ff26047290 */ /* 0x000fe2000fffe1ff */
[----:B------:R-:W-:Y:S05]  /*1ed0*/  BSSY.RECONVERGENT B6, `(.L_x_23) ;  /* 0x000000f000067945 */ /* 0x000fea0003800200 */
[----:B--2---:R-:W-:-:S04]  /*1ee0*/  IMAD R24, R3, UR4, R24 ;  /* 0x0000000403187c24 */ /* 0x004fc8000f8e0218 */
[----:B---3--:R-:W-:-:S05]  /*1ef0*/  IMAD R24, R24, 0x2, R5 ;  /* 0x0000000218187824 */ /* 0x008fca00078e0205 */
[----:B------:R-:W-:-:S13]  /*1f00*/  ISETP.NE.AND P0, PT, R27, R24, PT ;  /* 0x000000181b00720c */ /* 0x000fda0003f05270 */
[----:B------:R-:W-:Y:S05]  /*1f10*/  @P0 BRA `(.L_x_24) ;  /* 0x0000000000280947 */ /* 0x000fea0003800000 */
[----:B------:R-:W-:Y:S01]  /*1f20*/  MOV R8, 0x0 ;  /* 0x0000000000087802 */ /* 0x000fe20000000f00 */
[----:B------:R0:W-:Y:S01]  /*1f30*/  STL [R1], R22 ;  /* 0x0000001601007387 */ /* 0x0001e20000100800 */
[----:B------:R-:W1:Y:S01]  /*1f40*/  LDCU.64 UR4, c[0x4][0x8] ;  /* 0x01000100ff0477ac */ /* 0x000e620008000a00 */
[----:B------:R-:W-:Y:S02]  /*1f50*/  IMAD.MOV.U32 R6, RZ, RZ, R23 ;  /* 0x000000ffff067224 */ /* 0x000fe400078e0017 */
[----:B------:R-:W-:Y:S01]  /*1f60*/  IMAD.MOV.U32 R7, RZ, RZ, R2 ;  /* 0x000000ffff077224 */ /* 0x000fe200078e0002 */
[----:B------:R-:W2:Y:S01]  /*1f70*/  LDC.64 R8, c[0x4][R8] ;  /* 0x0100000008087b82 */ /* 0x000ea20000000a00 */
[----:B-1----:R-:W-:Y:S01]  /*1f80*/  IMAD.U32 R4, RZ, RZ, UR4 ;  /* 0x00000004ff047e24 */ /* 0x002fe2000f8e00ff */
[----:B0-----:R-:W-:-:S07]  /*1f90*/  MOV R5, UR5 ;  /* 0x0000000500057c02 */ /* 0x001fce0008000f00 */
[----:B------:R-:W-:-:S07]  /*1fa0*/  LEPC R20, `(.L_x_24) ;  /* 0x000000001014794e */ /* 0x000fce0000000000 */
[----:B--2---:R-:W-:Y:S05]  /*1fb0*/  CALL.ABS.NOINC R8 ;  /* 0x0000000008007343 */ /* 0x004fea0003c00000 */
.L_x_24:
[----:B------:R-:W-:Y:S05]  /*1fc0*/  BSYNC.RECONVERGENT B6 ;  /* 0x0000000000067941 */ /* 0x000fea0003800200 */
.L_x_23:
        /* <DEDUP_REMOVED lines=11> */
[----:B------:R-:W-:Y:S01]  /*2080*/  IMAD.MOV.U32 R6, RZ, RZ, R23 ;  /* 0x000000ffff067224 */ /* 0x000fe200078e0017 */
[----:B------:R-:W-:Y:S02]  /*2090*/  MOV R7, R2 ;  /* 0x0000000200077202 */ /* 0x000fe40000000f00 */
[----:B------:R-:W2:Y:S01]  /*20a0*/  LDC.64 R8, c[0x4][R8] ;  /* 0x0100000008087b82 */ /* 0x000ea20000000a00 */
[----:B-1----:R-:W-:Y:S02]  /*20b0*/  IMAD.U32 R4, RZ, RZ, UR4 ;  /* 0x00000004ff047e24 */ /* 0x002fe4000f8e00ff */
[----:B0-----:R-:W-:-:S07]  /*20c0*/  IMAD.U32 R5, RZ, RZ, UR5 ;  /* 0x00000005ff057e24 */ /* 0x001fce000f8e00ff */
[----:B------:R-:W-:-:S07]  /*20d0*/  LEPC R20, `(.L_x_26) ;  /* 0x000000001014794e */ /* 0x000fce0000000000 */
[----:B--2---:R-:W-:Y:S05]  /*20e0*/  CALL.ABS.NOINC R8 ;  /* 0x0000000008007343 */ /* 0x004fea0003c00000 */
.L_x_26:
[----:B------:R-:W-:Y:S05]  /*20f0*/  BSYNC.RECONVERGENT B6 ;  /* 0x0000000000067941 */ /* 0x000fea0003800200 */
.L_x_25:
        /* <DEDUP_REMOVED lines=14> */
[----:B-1----:R-:W-:Y:S02]  /*21e0*/  IMAD.U32 R4, RZ, RZ, UR4 ;  /* 0x00000004ff047e24 */ /* 0x002fe4000f8e00ff */
[----:B0-----:R-:W-:-:S07]  /*21f0*/  IMAD.U32 R5, RZ, RZ, UR5 ;  /* 0x00000005ff057e24 */ /* 0x001fce000f8e00ff */
[----:B------:R-:W-:-:S07]  /*2200*/  LEPC R20, `(.L_x_28) ;  /* 0x000000001014794e */ /* 0x000fce0000000000 */
[----:B--2---:R-:W-:Y:S05]  /*2210*/  CALL.ABS.NOINC R8 ;  /* 0x0000000008007343 */ /* 0x004fea0003c00000 */
.L_x_28:
[----:B------:R-:W-:Y:S05]  /*2220*/  BSYNC.RECONVERGENT B6 ;  /* 0x0000000000067941 */ /* 0x000fea0003800200 */
.L_x_27:
[----:B------:R-:W2:Y:S04]  /*2230*/  LDG.E.S8 R19, desc[UR36][R18.64+0x3] ;  /* 0x0000032412137981 */ /* 0x000ea8000c1e1300 */
[----:B------:R-:W3:Y:S01]  /*2240*/  LDG.E.S8 R17, desc[UR36][R16.64+0x3] ;  /* 0x0000032410117981 */ /* 0x000ee2000c1e1300 */
[----:B------:R-:W-:Y:S01]  /*2250*/  VIADD R25, R25, 0x4 ;  /* 0x0000000419197836 */ /* 0x000fe20000000000 */
[----:B------:R-:W-:-:S04]  /*2260*/  UIADD3 UR4, UPT, UPT, -UR38, URZ, URZ ;  /* 0x000000ff26047290 */ /* 0x000fc8000fffe1ff */
[----:B------:R-:W-:Y:S02]  /*2270*/  ISETP.NE.AND P0, PT, R25, R26, PT ;  /* 0x0000001a1900720c */ /* 0x000fe40003f05270 */
[----:B--2---:R-:W-:-:S05]  /*2280*/  IMAD R24, R19, UR4, R24 ;  /* 0x0000000413187c24 */ /* 0x004fca000f8e0218 */
[----:B---3--:R-:W-:-:S06]  /*2290*/  LEA R24, R24, R17, 0x1 ;  /* 0x0000001118187211 */ /* 0x008fcc00078e08ff */
[----:B------:R-:W-:Y:S05]  /*22a0*/  @P0 BRA `(.L_x_29) ;  /* 0xfffffff800b00947 */ /* 0x000fea000383ffff */
[----:B------:R-:W-:Y:S05]  /*22b0*/  BSYNC.RECONVERGENT B7 ;  /* 0x0000000000077941 */ /* 0x000fea0003800200 */
.L_x_20:
[----:B------:R-:W2:Y:S02]  /*22c0*/  LDC.64 R4, c[0x0][0x390] ;  /* 0x0000e400ff047b82 */ /* 0x000ea40000000a00 */
[----:B--2---:R-:W-:-:S04]  /*22d0*/  IMAD.IADD R4, R5, 0x1, -R4 ;  /* 0x0000000105047824 */ /* 0x004fc800078e0a04 */
[----:B------:R-:W-:-:S05]  /*22e0*/  VIADD R4, R4, 0x1 ;  /* 0x0000000104047836 */ /* 0x000fca0000000000 */
[----:B------:R-:W-:-:S04]  /*22f0*/  LOP3.LUT R17, R4, 0x3, RZ, 0xc0, !PT ;  /* 0x0000000304117812 */ /* 0x000fc800078ec0ff */
[----:B------:R-:W-:-:S13]  /*2300*/  ISETP.NE.AND P0, PT, R17, RZ, PT ;  /* 0x000000ff1100720c */ /* 0x000fda0003f05270 */
[----:B01----:R-:W-:Y:S05]  /*2310*/  @!P0 EXIT ;  /* 0x000000000000894d */ /* 0x003fea0003800000 */
[----:B------:R-:W-:-:S07]  /*2320*/  IMAD.MOV.U32 R16, RZ, RZ, RZ ;  /* 0x000000ffff107224 */ /* 0x000fce00078e00ff */
.L_x_32:
[----:B------:R-:W-:Y:S01]  /*2330*/  ISETP.NE.AND P0, PT, R27, R24, PT ;  /* 0x000000181b00720c */ /* 0x000fe20003f05270 */
[----:B------:R-:W-:-:S12]  /*2340*/  BSSY.RECONVERGENT B6, `(.L_x_30) ;  /* 0x000000c000067945 */ /* 0x000fd80003800200 */
        /* <DEDUP_REMOVED lines=11> */
.L_x_31:
[----:B------:R-:W-:Y:S05]  /*2400*/  BSYNC.RECONVERGENT B6 ;  /* 0x0000000000067941 */ /* 0x000fea0003800200 */
.L_x_30:
[C---:B------:R-:W-:Y:S01]  /*2410*/  IADD3 R4, P0, PT, R26.reuse, UR40, RZ ;  /* 0x000000281a047c10 */ /* 0x040fe2000ff1e0ff */
[----:B------:R-:W-:-:S04]  /*2420*/  VIADD R0, R26, UR44 ;  /* 0x0000002c1a007c36 */ /* 0x000fc80008000000 */
[----:B------:R-:W-:Y:S01]  /*2430*/  IMAD.X R5, RZ, RZ, UR41, P0 ;  /* 0x00000029ff057e24 */ /* 0x000fe200080e06ff */
[----:B------:R-:W-:-:S04]  /*2440*/  IADD3 R6, P0, PT, R0, UR40, RZ ;  /* 0x0000002800067c10 */ /* 0x000fc8000ff1e0ff */
[----:B------:R-:W-:Y:S01]  /*2450*/  LEA.HI.X.SX32 R7, R0, UR41, 0x1, P0 ;  /* 0x0000002900077c11 */ /* 0x000fe200080f0eff */
[----:B------:R-:W2:Y:S05]  /*2460*/  LDG.E.S8 R5, desc[UR36][R4.64] ;  /* 0x0000002404057981 */ /* 0x000eaa000c1e1300 */
[----:B------:R-:W3:Y:S01]  /*2470*/  LDG.E.S8 R7, desc[UR36][R6.64] ;  /* 0x0000002406077981 */ /* 0x000ee2000c1e1300 */
[----:B------:R-:W-:Y:S01]  /*2480*/  VIADD R16, R16, 0x1 ;  /* 0x0000000110107836 */ /* 0x000fe20000000000 */
[----:B------:R-:W-:Y:S01]  /*2490*/  UIADD3 UR4, UPT, UPT, -UR38, URZ, URZ ;  /* 0x000000ff26047290 */ /* 0x000fe2000fffe1ff */
[----:B------:R-:W-:-:S03]  /*24a0*/  VIADD R26, R26, 0x1 ;  /* 0x000000011a1a7836 */ /* 0x000fc60000000000 */
[----:B------:R-:W-:Y:S02]  /*24b0*/  ISETP.NE.AND P0, PT, R16, R17, PT ;  /* 0x000000111000720c */ /* 0x000fe40003f05270 */
[----:B--2---:R-:W-:-:S04]  /*24c0*/  IMAD R24, R5, UR4, R24 ;  /* 0x0000000405187c24 */ /* 0x004fc8000f8e0218 */
[----:B---3--:R-:W-:-:S07]  /*24d0*/  IMAD R24, R24, 0x2, R7 ;  /* 0x0000000218187824 */ /* 0x008fce00078e0207 */
[----:B------:R-:W-:Y:S05]  /*24e0*/  @P0 BRA `(.L_x_32) ;  /* 0xfffffffc00900947 */ /* 0x000fea000383ffff */
[----:B------:R-:W-:Y:S05]  /*24f0*/  EXIT ;  /* 0x000000000000794d */ /* 0x000fea0003800000 */
.L_x_33:
[----:B------:R-:W-:-:S00]  /*2500*/  BRA `(.L_x_33) ;  /* 0xfffffffc00fc7947 */ /* 0x000fc0000383ffff */
[----:B------:R-:W-:-:S00]  /*2510*/  NOP ;  /* 0x0000000000007918 */ /* 0x000fc00000000000 */
        /* <DEDUP_REMOVED lines=14> */
.L_x_90:


//--------------------- .text._Z11NaiveSearchPcS_bii --------------------------
	.section	.text._Z11NaiveSearchPcS_bii,"ax",@progbits
	.align	128
        .global         _Z11NaiveSearchPcS_bii
        .type           _Z11NaiveSearchPcS_bii,@function
        .size           _Z11NaiveSearchPcS_bii,(.L_x_91 - _Z11NaiveSearchPcS_bii)
        .other          _Z11NaiveSearchPcS_bii,@"STO_CUDA_ENTRY STV_DEFAULT"
_Z11NaiveSearchPcS_bii:
.text._Z11NaiveSearchPcS_bii:
[----:B------:R-:W0:Y:S01]  /*0000*/  LDC R1, c[0x0][0x37c] ;  /* 0x0000df00ff017b82 */ /* 0x000e220000000800 */
[----:B------:R-:W1:Y:S07]  /*0010*/  S2R R8, SR_TID.X ;  /* 0x0000000000087919 */ /* 0x000e6e0000002100 */
[----:B------:R-:W2:Y:S01]  /*0020*/  S2UR UR4, SR_CTAID.X ;  /* 0x00000000000479c3 */ /* 0x000ea20000002500 */
[----:B------:R-:W3:Y:S01]  /*0030*/  LDCU UR8, c[0x0][0x2fc] ;  /* 0x00005f80ff0877ac */ /* 0x000ee20008000800 */
[----:B0-----:R-:W-:Y:S01]  /*0040*/  VIADD R1, R1, 0xfffffff8 ;  /* 0xfffffff801017836 */ /* 0x001fe20000000000 */
[----:B------:R-:W2:Y:S01]  /*0050*/  LDCU UR5, c[0x0][0x360] ;  /* 0x00006c00ff0577ac */ /* 0x000ea20008000800 */
[----:B------:R-:W0:Y:S01]  /*0060*/  LDCU UR6, c[0x0][0x398] ;  /* 0x00007300ff0677ac */ /* 0x000e220008000800 */
[----:B------:R-:W0:Y:S01]  /*0070*/  LDCU UR9, c[0x0][0x394] ;  /* 0x00007280ff0977ac */ /* 0x000e220008000800 */
[----:B------:R-:W4:Y:S01]  /*0080*/  LDCU UR7, c[0x0][0x2f8] ;  /* 0x00005f00ff0777ac */ /* 0x000f220008000800 */
[----:B--2---:R-:W-:-:S02]  /*0090*/  UIMAD UR4, UR4, UR5, URZ ;  /* 0x00000005040472a4 */ /* 0x004fc4000f8e02ff */
[----:B0-----:R-:W-:-:S04]  /*00a0*/  UIADD3 UR5, UPT, UPT, UR6, -UR9, URZ ;  /* 0x8000000906057290 */ /* 0x001fc8000fffe0ff */
[----:B-1----:R-:W-:Y:S01]  /*00b0*/  VIADD R0, R8, UR4 ;  /* 0x0000000408007c36 */ /* 0x002fe20008000000 */
[----:B----4-:R-:W-:-:S04]  /*00c0*/  IADD3 R6, P1, PT, R1, UR7, RZ ;  /* 0x0000000701067c10 */ /* 0x010fc8000ff3e0ff */
[----:B------:R-:W-:Y:S01]  /*00d0*/  ISETP.GT.AND P0, PT, R0, UR5, PT ;  /* 0x0000000500007c0c */ /* 0x000fe2000bf04270 */
[----:B---3--:R-:W-:-:S12]  /*00e0*/  IMAD.X R7, RZ, RZ, UR8, P1 ;  /* 0x00000008ff077e24 */ /* 0x008fd800088e06ff */
[----:B------:R-:W-:Y:S05]  /*00f0*/  @P0 EXIT ;  /* 0x000000000000094d */ /* 0x000fea0003800000 */
[----:B------:R-:W-:-:S09]  /*0100*/  UISETP.GE.AND UP0, UPT, UR9, 0x1, UPT ;  /* 0x000000010900788c */ /* 0x000fd2000bf06270 */
[----:B------:R-:W-:Y:S05]  /*0110*/  BRA.U !UP0, `(.L_x_34) ;  /* 0x0000000908e87547 */ /* 0x000fea000b800000 */
[----:B------:R-:W-:Y:S01]  /*0120*/  UISETP.GE.U32.AND UP1, UPT, UR9, 0x10, UPT ;  /* 0x000000100900788c */ /* 0x000fe2000bf26070 */
[----:B------:R-:W-:Y:S01]  /*0130*/  IMAD.MOV.U32 R10, RZ, RZ, 0x1 ;  /* 0x00000001ff0a7424 */ /* 0x000fe200078e00ff */
[----:B------:R-:W-:Y:S01]  /*0140*/  ULOP3.LUT UR12, UR9, 0xf, URZ, 0xc0, !UPT ;  /* 0x0000000f090c7892 */ /* 0x000fe2000f8ec0ff */
[----:B------:R-:W-:Y:S01]  /*0150*/  IMAD.MOV.U32 R11, RZ, RZ, RZ ;  /* 0x000000ffff0b7224 */ /* 0x000fe200078e00ff */
[----:B------:R-:W0:Y:S02]  /*0160*/  LDCU.64 UR10, c[0x0][0x358] ;  /* 0x00006b00ff0a77ac */ /* 0x000e240008000a00 */
[----:B------:R-:W-:-:S03]  /*0170*/  UISETP.NE.AND UP0, UPT, UR12, URZ, UPT ;  /* 0x000000ff0c00728c */ /* 0x000fc6000bf05270 */
[----:B------:R-:W-:Y:S08]  /*0180*/  BRA.U !UP1, `(.L_x_35) ;  /* 0x0000000509547547 */ /* 0x000ff0000b800000 */
[----:B------:R-:W1:Y:S01]  /*0190*/  LDCU.64 UR6, c[0x0][0x380] ;  /* 0x00007000ff0677ac */ /* 0x000e620008000a00 */
[----:B------:R-:W-:Y:S02]  /*01a0*/  IMAD.MOV.U32 R10, RZ, RZ, 0x1 ;  /* 0x00000001ff0a7424 */ /* 0x000fe400078e00ff */
[----:B------:R-:W-:Y:S01]  /*01b0*/  IMAD.MOV.U32 R9, RZ, RZ, R0 ;  /* 0x000000ffff097224 */ /* 0x000fe200078e0000 */
[----:B------:R-:W-:-:S06]  /*01c0*/  ULOP3.LUT UR8, UR9, 0x7ffffff0, URZ, 0xc0, !UPT ;  /* 0x7ffffff009087892 */ /* 0x000fcc000f8ec0ff */
[----:B------:R-:W-:Y:S01]  /*01d0*/  IMAD.U32 R11, RZ, RZ, UR8 ;  /* 0x00000008ff0b7e24 */ /* 0x000fe2000f8e00ff */
[----:B-1----:R-:W-:-:S04]  /*01e0*/  UIADD3 UR5, UP1, UPT, UR6, 0x7, URZ ;  /* 0x0000000706057890 */ /* 0x002fc8000ff3e0ff */
[----:B------:R-:W-:Y:S02]  /*01f0*/  UIADD3.X UR6, UPT, UPT, URZ, UR7, URZ, UP1, !UPT ;  /* 0x00000007ff067290 */ /* 0x000fe40008ffe4ff */
[----:B------:R-:W-:Y:S01]  /*0200*/  IMAD.U32 R12, RZ, RZ, UR5 ;  /* 0x00000005ff0c7e24 */ /* 0x000fe2000f8e00ff */
[----:B------:R-:W-:-:S03]  /*0210*/  UIADD3 UR7, UPT, UPT, -UR8, URZ, URZ ;  /* 0x000000ff08077290 */ /* 0x000fc6000fffe1ff */
[----:B------:R-:W-:-:S09]  /*0220*/  IMAD.U32 R3, RZ, RZ, UR6 ;  /* 0x00000006ff037e24 */ /* 0x000fd2000f8e00ff */
.L_x_36:
[----:B------:R-:W1:Y:S01]  /*0230*/  LDC.64 R4, c[0x0][0x388] ;  /* 0x0000e200ff047b82 */ /* 0x000e620000000a00 */
[----:B------:R-:W-:Y:S02]  /*0240*/  SHF.R.S32.HI R2, RZ, 0x1f, R9 ;  /* 0x0000001fff027819 */ /* 0x000fe40000011409 */
[----:B-1----:R-:W-:-:S04]  /*0250*/  IADD3 R4, P0, P1, R9, 0x7, R4 ;  /* 0x0000000709047810 */ /* 0x002fc8000791e004 */
[----:B------:R-:W-:Y:S01]  /*0260*/  IADD3.X R5, PT, PT, R2, R5, RZ, P0, P1 ;  /* 0x0000000502057210 */ /* 0x000fe200007e24ff */
[----:B------:R-:W-:-:S04]  /*0270*/  IMAD.MOV.U32 R2, RZ, RZ, R12 ;  /* 0x000000ffff027224 */ /* 0x000fc800078e000c */
[----:B0-----:R-:W2:Y:S04]  /*0280*/  LDG.E.U8 R14, desc[UR10][R4.64+-0x7] ;  /* 0xfffff90a040e7981 */ /* 0x001ea8000c1e1100 */
        /* <DEDUP_REMOVED lines=27> */
[----:B------:R-:W5:Y:S04]  /*0440*/  LDG.E.U8 R22, desc[UR10][R2.64+0x4] ;  /* 0x0000040a02167981 */ /* 0x000f68000c1e1100 */
[----:B------:R-:W5:Y:S01]  /*0450*/  LDG.E.U8 R23, desc[UR10][R4.64+0x4] ;  /* 0x0000040a04177981 */ /* 0x000f62000c1e1100 */
[----:B------:R-:W-:-:S03]  /*0460*/  ISETP.NE.AND P4, PT, R25, R24, PT ;  /* 0x000000181900720c */ /* 0x000fc60003f85270 */
[----:B------:R-:W5:Y:S04]  /*0470*/  LDG.E.U8 R24, desc[UR10][R2.64+0x5] ;  /* 0x0000050a02187981 */ /* 0x000f68000c1e1100 */
[----:B------:R-:W5:Y:S01]  /*0480*/  LDG.E.U8 R25, desc[UR10][R4.64+0x5] ;  /* 0x0000050a04197981 */ /* 0x000f62000c1e1100 */
[----:B------:R-:W-:-:S03]  /*0490*/  ISETP.NE.AND P5, PT, R13, R12, PT ;  /* 0x0000000c0d00720c */ /* 0x000fc60003fa5270 */
[----:B------:R-:W5:Y:S01]  /*04a0*/  LDG.E.U8 R12, desc[UR10][R2.64+0x6] ;  /* 0x0000060a020c7981 */ /* 0x000f62000c1e1100 */
[----:B------:R-:W-:-:S03]  /*04b0*/  SEL R26, R10, RZ, !P6 ;  /* 0x000000ff0a1a7207 */ /* 0x000fc60007000000 */
[----:B------:R-:W5:Y:S04]  /*04c0*/  LDG.E.U8 R13, desc[UR10][R4.64+0x6] ;  /* 0x0000060a040d7981 */ /* 0x000f68000c1e1100 */
[----:B------:R-:W5:Y:S01]  /*04d0*/  LDG.E.U8 R10, desc[UR10][R2.64+0x7] ;  /* 0x0000070a020a7981 */ /* 0x000f62000c1e1100 */
[----:B--2---:R-:W-:-:S03]  /*04e0*/  ISETP.NE.AND P6, PT, R15, R14, PT ;  /* 0x0000000e0f00720c */ /* 0x004fc60003fc5270 */
[----:B------:R-:W2:Y:S04]  /*04f0*/  LDG.E.U8 R15, desc[UR10][R4.64+0x7] ;  /* 0x0000070a040f7981 */ /* 0x000ea8000c1e1100 */
[----:B------:R0:W2:Y:S01]  /*0500*/  LDG.E.U8 R14, desc[UR10][R2.64+0x8] ;  /* 0x0000080a020e7981 */ /* 0x0000a2000c1e1100 */
[----:B------:R-:W-:-:S04]  /*0510*/  SEL R26, R26, RZ, !P0 ;  /* 0x000000ff1a1a7207 */ /* 0x000fc80004000000 */
[----:B------:R-:W-:-:S04]  /*0520*/  SEL R26, R26, RZ, !P1 ;  /* 0x000000ff1a1a7207 */ /* 0x000fc80004800000 */
[----:B------:R-:W-:-:S04]  /*0530*/  SEL R26, R26, RZ, !P2 ;  /* 0x000000ff1a1a7207 */ /* 0x000fc80005000000 */
[----:B------:R-:W-:-:S04]  /*0540*/  SEL R26, R26, RZ, !P3 ;  /* 0x000000ff1a1a7207 */ /* 0x000fc80005800000 */
[----:B------:R-:W-:-:S04]  /*0550*/  SEL R26, R26, RZ, !P4 ;  /* 0x000000ff1a1a7207 */ /* 0x000fc80006000000 */
[----:B------:R-:W-:Y:S02]  /*0560*/  SEL R26, R26, RZ, !P5 ;  /* 0x000000ff1a1a7207 */ /* 0x000fe40006800000 */
[----:B---3--:R-:W-:Y:S02]  /*0570*/  ISETP.NE.AND P0, PT, R17, R16, PT ;  /* 0x000000101100720c */ /* 0x008fe40003f05270 */
[----:B------:R-:W-:Y:S02]  /*0580*/  SEL R26, R26, RZ, !P6 ;  /* 0x000000ff1a1a7207 */ /* 0x000fe40007000000 */
[----:B----4-:R-:W-:Y:S02]  /*0590*/  ISETP.NE.AND P1, PT, R19, R18, PT ;  /* 0x000000121300720c */ /* 0x010fe40003f25270 */
[----:B------:R-:W-:Y:S02]  /*05a0*/  SEL R26, R26, RZ, !P0 ;  /* 0x000000ff1a1a7207 */ /* 0x000fe40004000000 */
[----:B-----5:R-:W-:-:S02]  /*05b0*/  ISETP.NE.AND P0, PT, R21, R20, PT ;  /* 0x000000141500720c */ /* 0x020fc40003f05270 */
[----:B------:R-:W-:Y:S02]  /*05c0*/  SEL R26, R26, RZ, !P1 ;  /* 0x000000ff1a1a7207 */ /* 0x000fe40004800000 */
[----:B------:R-:W-:Y:S02]  /*05d0*/  ISETP.NE.AND P1, PT, R23, R22, PT ;  /* 0x000000161700720c */ /* 0x000fe40003f25270 */
[----:B------:R-:W-:Y:S01]  /*05e0*/  SEL R26, R26, RZ, !P0 ;  /* 0x000000ff1a1a7207 */ /* 0x000fe20004000000 */
[----:B------:R-:W-:Y:S01]  /*05f0*/  UIADD3 UR7, UPT, UPT, UR7, 0x10, URZ ;  /* 0x0000001007077890 */ /* 0x000fe2000fffe0ff */
[----:B------:R-:W-:Y:S02]  /*0600*/  ISETP.NE.AND P0, PT, R25, R24, PT ;  /* 0x000000181900720c */ /* 0x000fe40003f05270 */
[----:B------:R-:W-:Y:S01]  /*0610*/  SEL R26, R26, RZ, !P1 ;  /* 0x000000ff1a1a7207 */ /* 0x000fe20004800000 */
[----:B------:R-:W-:Y:S01]  /*0620*/  UISETP.NE.AND UP1, UPT, UR7, URZ, UPT ;  /* 0x000000ff0700728c */ /* 0x000fe2000bf25270 */
[----:B------:R-:W-:-:S02]  /*0630*/  ISETP.NE.AND P1, PT, R13, R12, PT ;  /* 0x0000000c0d00720c */ /* 0x000fc40003f25270 */
[----:B------:R-:W-:-:S04]  /*0640*/  SEL R26, R26, RZ, !P0 ;  /* 0x000000ff1a1a7207 */ /* 0x000fc80004000000 */
[----:B------:R-:W-:Y:S02]  /*0650*/  SEL R26, R26, RZ, !P1 ;  /* 0x000000ff1a1a7207 */ /* 0x000fe40004800000 */
[----:B------:R-:W-:Y:S01]  /*0660*/  IADD3 R12, P2, PT, R2, 0x10, RZ ;  /* 0x00000010020c7810 */ /* 0x000fe20007f5e0ff */
[----:B------:R-:W-:-:S04]  /*0670*/  VIADD R9, R9, 0x10 ;  /* 0x0000001009097836 */ /* 0x000fc80000000000 */
[----:B0-----:R-:W-:Y:S01]  /*0680*/  IMAD.X R3, RZ, RZ, R3, P2 ;  /* 0x000000ffff037224 */ /* 0x001fe200010e0603 */
[----:B--2---:R-:W-:Y:S02]  /*0690*/  ISETP.NE.AND P0, PT, R15, R10, PT ;  /* 0x0000000a0f00720c */ /* 0x004fe40003f05270 */
[----:B------:R-:W-:Y:S02]  /*06a0*/  ISETP.NE.AND P1, PT, R27, R14, PT ;  /* 0x0000000e1b00720c */ /* 0x000fe40003f25270 */
[----:B------:R-:W-:-:S04]  /*06b0*/  SEL R26, R26, RZ, !P0 ;  /* 0x000000ff1a1a7207 */ /* 0x000fc80004000000 */
[----:B------:R-:W-:Y:S01]  /*06c0*/  SEL R10, R26, RZ, !P1 ;  /* 0x000000ff1a0a7207 */ /* 0x000fe20004800000 */
[----:B------:R-:W-:Y:S06]  /*06d0*/  BRA.U UP1, `(.L_x_36) ;  /* 0xfffffff901d47547 */ /* 0x000fec000b83ffff */
.L_x_35:
[----:B------:R-:W-:Y:S05]  /*06e0*/  BRA.U !UP0, `(.L_x_37) ;  /* 0x00000005086c7547 */ /* 0x000fea000b800000 */
[----:B------:R-:W-:Y:S02]  /*06f0*/  UISETP.GE.U32.AND UP0, UPT, UR12, 0x8, UPT ;  /* 0x000000080c00788c */ /* 0x000fe4000bf06070 */
[----:B------:R-:W-:-:S04]  /*0700*/  ULOP3.LUT UR6, UR9, 0x7, URZ, 0xc0, !UPT ;  /* 0x0000000709067892 */ /* 0x000fc8000f8ec0ff */
[----:B------:R-:W-:-:S03]  /*0710*/  UISETP.NE.AND UP1, UPT, UR6, URZ, UPT ;  /* 0x000000ff0600728c */ /* 0x000fc6000bf25270 */
[----:B------:R-:W-:Y:S08]  /*0720*/  BRA.U !UP0, `(.L_x_38) ;  /* 0x00000001089c7547 */ /* 0x000ff0000b800000 */
[----:B------:R-:W1:Y:S01]  /*0730*/  LDCU.128 UR12, c[0x0][0x380] ;  /* 0x00007000ff0c77ac */ /* 0x000e620008000c00 */
[----:B------:R-:W-:-:S05]  /*0740*/  IMAD.IADD R3, R0, 0x1, R11 ;  /* 0x0000000100037824 */ /* 0x000fca00078e020b */
[----:B-1----:R-:W-:Y:S02]  /*0750*/  IADD3 R4, P0, PT, R3, UR14, RZ ;  /* 0x0000000e03047c10 */ /* 0x002fe4000ff1e0ff */
[----:B------:R-:W-:Y:S02]  /*0760*/  IADD3 R2, P1, PT, R11, UR12, RZ ;  /* 0x0000000c0b027c10 */ /* 0x000fe4000ff3e0ff */
[----:B------:R-:W-:-:S03]  /*0770*/  LEA.HI.X.SX32 R5, R3, UR15, 0x1, P0 ;  /* 0x0000000f03057c11 */ /* 0x000fc600080f0eff */
[----:B------:R-:W-:Y:S02]  /*0780*/  IMAD.X R3, RZ, RZ, UR13, P1 ;  /* 0x0000000dff037e24 */ /* 0x000fe400088e06ff */
        /* <DEDUP_REMOVED lines=26> */
[----:B------:R-:W-:Y:S02]  /*0930*/  SEL R10, R10, RZ, !P0 ;  /* 0x000000ff0a0a7207 */ /* 0x000fe40004000000 */
[----:B------:R-:W-:-:S04]  /*0940*/  ISETP.NE.AND P1, PT, R13, R14, PT ;  /* 0x0000000e0d00720c */ /* 0x000fc80003f25270 */
[----:B------:R-:W-:Y:S02]  /*0950*/  SEL R10, R10, RZ, !P1 ;  /* 0x000000ff0a0a7207 */ /* 0x000fe40004800000 */
[----:B------:R-:W-:-:S04]  /*0960*/  ISETP.NE.AND P0, PT, R12, R9, PT ;  /* 0x000000090c00720c */ /* 0x000fc80003f05270 */
[----:B------:R-:W-:Y:S02]  /*0970*/  SEL R10, R10, RZ, !P0 ;  /* 0x000000ff0a0a7207 */ /* 0x000fe40004000000 */
[----:B------:R-:W-:-:S04]  /*0980*/  ISETP.NE.AND P1, PT, R15, R26, PT ;  /* 0x0000001a0f00720c */ /* 0x000fc80003f25270 */
[----:B------:R-:W-:-:S09]  /*0990*/  SEL R10, R10, RZ, !P1 ;  /* 0x000000ff0a0a7207 */ /* 0x000fd20004800000 */
.L_x_38:
        /* <DEDUP_REMOVED lines=28> */
.L_x_39:
[----:B------:R-:W-:Y:S05]  /*0b60*/  BRA.U !UP1, `(.L_x_37) ;  /* 0x00000001094c7547 */ /* 0x000fea000b800000 */
[----:B------:R-:W1:Y:S01]  /*0b70*/  LDCU.64 UR6, c[0x0][0x380] ;  /* 0x00007000ff0677ac */ /* 0x000e620008000a00 */
[----:B------:R-:W-:Y:S01]  /*0b80*/  IADD3 R8, PT, PT, R8, UR4, R11 ;  /* 0x0000000408087c10 */ /* 0x000fe2000fffe00b */
[----:B------:R-:W2:Y:S01]  /*0b90*/  LDCU.64 UR12, c[0x0][0x388] ;  /* 0x00007100ff0c77ac */ /* 0x000ea20008000a00 */
[----:B------:R-:W-:Y:S01]  /*0ba0*/  UIADD3 UR5, UPT, UPT, -UR5, URZ, URZ ;  /* 0x000000ff05057290 */ /* 0x000fe2000fffe1ff */
[----:B-1----:R-:W-:-:S05]  /*0bb0*/  IADD3 R4, P0, PT, R11, UR6, RZ ;  /* 0x000000060b047c10 */ /* 0x002fca000ff1e0ff */
[----:B--2---:R-:W-:-:S08]  /*0bc0*/  IMAD.X R9, RZ, RZ, UR7, P0 ;  /* 0x00000007ff097e24 */ /* 0x004fd000080e06ff */
.L_x_40:
[----:B------:R-:W-:Y:S01]  /*0bd0*/  IADD3 R2, P0, PT, R8, UR12, RZ ;  /* 0x0000000c08027c10 */ /* 0x000fe2000ff1e0ff */
[----:B------:R-:W-:-:S03]  /*0be0*/  IMAD.MOV.U32 R5, RZ, RZ, R9 ;  /* 0x000000ffff057224 */ /* 0x000fc600078e0009 */
[----:B------:R-:W-:-:S03]  /*0bf0*/  LEA.HI.X.SX32 R3, R8, UR13, 0x1, P0 ;  /* 0x0000000d08037c11 */ /* 0x000fc600080f0eff */
[----:B0-----:R0:W2:Y:S04]  /*0c00*/  LDG.E.U8 R5, desc[UR10][R4.64] ;  /* 0x0000000a04057981 */ /* 0x0010a8000c1e1100 */
[----:B------:R-:W2:Y:S01]  /*0c10*/  LDG.E.U8 R2, desc[UR10][R2.64] ;  /* 0x0000000a02027981 */ /* 0x000ea2000c1e1100 */
[----:B------:R-:W-:Y:S01]  /*0c20*/  UIADD3 UR5, UPT, UPT, UR5, 0x1, URZ ;  /* 0x0000000105057890 */ /* 0x000fe2000fffe0ff */
[----:B------:R-:W-:-:S03]  /*0c30*/  VIADD R8, R8, 0x1 ;  /* 0x0000000108087836 */ /* 0x000fc60000000000 */
[----:B------:R-:W-:Y:S01]  /*0c40*/  UISETP.NE.AND UP0, UPT, UR5, URZ, UPT ;  /* 0x000000ff0500728c */ /* 0x000fe2000bf05270 */
[----:B0-----:R-:W-:-:S05]  /*0c50*/  IADD3 R4, P1, PT, R4, 0x1, RZ ;  /* 0x0000000104047810 */ /* 0x001fca0007f3e0ff */
[----:B------:R-:W-:Y:S01]  /*0c60*/  IMAD.X R9, RZ, RZ, R9, P1 ;  /* 0x000000ffff097224 */ /* 0x000fe200008e0609 */
[----:B--2---:R-:W-:-:S04]  /*0c70*/  ISETP.NE.AND P0, PT, R2, R5, PT ;  /* 0x000000050200720c */ /* 0x004fc80003f05270 */
[----:B------:R-:W-:Y:S01]  /*0c80*/  SEL R10, R10, RZ, !P0 ;  /* 0x000000ff0a0a7207 */ /* 0x000fe20004000000 */
[----:B------:R-:W-:Y:S08]  /*0c90*/  BRA.U UP0, `(.L_x_40) ;  /* 0xfffffffd00cc7547 */ /* 0x000ff0000b83ffff */
.L_x_37:
[----:B------:R-:W-:-:S13]  /*0ca0*/  ISETP.NE.AND P0, PT, R10, RZ, PT ;  /* 0x000000ff0a00720c */ /* 0x000fda0003f05270 */
[----:B0-----:R-:W-:Y:S05]  /*0cb0*/  @!P0 EXIT ;  /* 0x000000000000894d */ /* 0x001fea0003800000 */
.L_x_34:
[----:B------:R-:W-:Y:S01]  /*0cc0*/  MOV R2, 0x0 ;  /* 0x0000000000027802 */ /* 0x000fe20000000f00 */
[----:B------:R0:W-:Y:S01]  /*0cd0*/  STL [R1], R0 ;  /* 0x0000000001007387 */ /* 0x0001e20000100800 */
[----:B------:R-:W1:Y:S04]  /*0ce0*/  LDCU.64 UR4, c[0x4][0x8] ;  /* 0x01000100ff0477ac */ /* 0x000e680008000a00 */
[----:B------:R-:W2:Y:S01]  /*0cf0*/  LDC.64 R2, c[0x4][R2] ;  /* 0x0100000002027b82 */ /* 0x000ea20000000a00 */
[----:B-1----:R-:W-:Y:S02]  /*0d00*/  IMAD.U32 R4, RZ, RZ, UR4 ;  /* 0x00000004ff047e24 */ /* 0x002fe4000f8e00ff */
[----:B0-----:R-:W-:-:S07]  /*0d10*/  IMAD.U32 R5, RZ, RZ, UR5 ;  /* 0x00000005ff057e24 */ /* 0x001fce000f8e00ff */
[----:B------:R-:W-:-:S07]  /*0d20*/  LEPC R20, `(.L_x_41) ;  /* 0x000000001014794e */ /* 0x000fce0000000000 */
[----:B--2---:R-:W-:Y:S05]  /*0d30*/  CALL.ABS.NOINC R2 ;  /* 0x0000000002007343 */ /* 0x004fea0003c00000 */
.L_x_41:
[----:B------:R-:W-:Y:S05]  /*0d40*/  EXIT ;  /* 0x000000000000794d */ /* 0x000fea0003800000 */
.L_x_42:
        /* <DEDUP_REMOVED lines=11> */
.L_x_91:


//--------------------- .text._Z2bmPcS_iii        --------------------------
	.section	.text._Z2bmPcS_iii,"ax",@progbits
	.align	128
        .global         _Z2bmPcS_iii
        .type           _Z2bmPcS_iii,@function
        .size           _Z2bmPcS_iii,(.L_x_92 - _Z2bmPcS_iii)
        .other          _Z2bmPcS_iii,@"STO_CUDA_ENTRY STV_DEFAULT"
_Z2bmPcS_iii:
.text._Z2bmPcS_iii:
[----:B------:R-:W0:Y:S08]  /*0000*/  LDC R1, c[0x0][0x37c] ;  /* 0x0000df00ff017b82 */ /* 0x000e300000000800 */
[----:B------:R-:W1:Y:S01]  /*0010*/  LDC R5, c[0x0][0x390] ;  /* 0x0000e400ff057b82 */ /* 0x000e620000000800 */
[----:B0-----:R-:W-:Y:S01]  /*0020*/  VIADD R1, R1, 0xffff7cb0 ;  /* 0xffff7cb001017836 */ /* 0x001fe20000000000 */
[----:B------:R-:W0:Y:S03]  /*0030*/  LDCU.64 UR36, c[0x0][0x358] ;  /* 0x00006b00ff2477ac */ /* 0x000e260008000a00 */
[----:B------:R-:W-:Y:S01]  /*0040*/  VIADD R2, R1, 0x41a0 ;  /* 0x000041a001027836 */ /* 0x000fe20000000000 */
[----:B------:R-:W2:Y:S02]  /*0050*/  LDCU UR6, c[0x0][0x2fc] ;  /* 0x00005f80ff0677ac */ /* 0x000ea40008000800 */
[----:B------:R-:W3:Y:S01]  /*0060*/  LDC R0, c[0x0][0x2f8] ;  /* 0x0000be00ff007b82 */ /* 0x000ee20000000800 */
[C---:B-1----:R-:W-:Y:S01]  /*0070*/  IMAD R4, R5.reuse, 0x4, R2 ;  /* 0x0000000405047824 */ /* 0x042fe200078e0202 */
[C---:B------:R-:W-:Y:S01]  /*0080*/  ISETP.GE.AND P0, PT, R5.reuse, 0x2, PT ;  /* 0x000000020500780c */ /* 0x040fe20003f06270 */
[C---:B------:R-:W-:Y:S01]  /*0090*/  VIADD R3, R5.reuse, 0xfffffffe ;  /* 0xfffffffe05037836 */ /* 0x040fe20000000000 */
[----:B------:R-:W-:-:S02]  /*00a0*/  IADD3 R28, PT, PT, R5, -0x1, RZ ;  /* 0xffffffff051c7810 */ /* 0x000fc40007ffe0ff */
[----:B------:R1:W-:Y:S09]  /*00b0*/  STL [R4+-0x4], R5 ;  /* 0xfffffc0504007387 */ /* 0x0003f20000100800 */
[----:B0-----:R-:W-:Y:S05]  /*00c0*/  @!P0 BRA `(.L_x_43) ;  /* 0x0000000000c48947 */ /* 0x001fea0003800000 */
[----:B------:R-:W-:Y:S02]  /*00d0*/  IMAD.MOV.U32 R8, RZ, RZ, R28 ;  /* 0x000000ffff087224 */ /* 0x000fe400078e001c */
[----:B------:R-:W-:-:S07]  /*00e0*/  IMAD.MOV.U32 R9, RZ, RZ, R3 ;  /* 0x000000ffff097224 */ /* 0x000fce00078e0003 */
.L_x_51:
[----:B------:R-:W-:Y:S01]  /*00f0*/  ISETP.GT.AND P0, PT, R9, R8, PT ;  /* 0x000000080900720c */ /* 0x000fe20003f04270 */
[----:B------:R-:W-:Y:S01]  /*0100*/  BSSY.RECONVERGENT B0, `(.L_x_44) ;  /* 0x0000029000007945 */ /* 0x000fe20003800200 */
[----:B------:R-:W0:Y:S03]  /*0110*/  LDCU.64 UR4, c[0x0][0x380] ;  /* 0x00007000ff0477ac */ /* 0x000e260008000a00 */
[----:B------:R-:W-:Y:S08]  /*0120*/  BSSY.RELIABLE B1, `(.L_x_45) ;  /* 0x000000d000017945 */ /* 0x000ff00003800100 */
[----:B-1--4-:R-:W-:Y:S05]  /*0130*/  @!P0 BRA `(.L_x_46) ;  /* 0x00000000002c8947 */ /* 0x012fea0003800000 */
[----:B------:R-:W1:Y:S01]  /*0140*/  LDCU UR7, c[0x0][0x390] ;  /* 0x00007200ff0777ac */ /* 0x000e620008000800 */
[----:B------:R-:W-:-:S04]  /*0150*/  LOP3.LUT R6, RZ, R4, RZ, 0x33, !PT ;  /* 0x00000004ff067212 */ /* 0x000fc800078e33ff */
[----:B-1----:R-:W-:-:S04]  /*0160*/  IADD3 R5, PT, PT, R6, UR7, R9 ;  /* 0x0000000706057c10 */ /* 0x002fc8000fffe009 */
[----:B------:R-:W-:-:S06]  /*0170*/  LEA R5, R5, R2, 0x2 ;  /* 0x0000000205057211 */ /* 0x000fcc00078e10ff */
[----:B------:R-:W4:Y:S01]  /*0180*/  LDL R5, [R5] ;  /* 0x0000000005057983 */ /* 0x000f220000100800 */
[----:B------:R-:W-:-:S05]  /*0190*/  IMAD.IADD R6, R9, 0x1, -R8 ;  /* 0x0000000109067824 */ /* 0x000fca00078e0a08 */
[----:B----4-:R-:W-:-:S13]  /*01a0*/  ISETP.GE.AND P0, PT, R5, R6, PT ;  /* 0x000000060500720c */ /* 0x010fda0003f06270 */
[----:B------:R-:W-:Y:S01]  /*01b0*/  @!P0 IMAD R6, R9, 0x4, R2 ;  /* 0x0000000409068824 */ /* 0x000fe200078e0202 */
[----:B------:R-:W-:Y:S05]  /*01c0*/  @!P0 BREAK.RELIABLE B1 ;  /* 0x0000000000018942 */ /* 0x000fea0003800100 */
[----:B------:R4:W-:Y:S01]  /*01d0*/  @!P0 STL [R6], R5 ;  /* 0x0000000506008387 */ /* 0x0009e20000100800 */
[----:B------:R-:W-:Y:S05]  /*01e0*/  @!P0 BRA `(.L_x_47) ;  /* 0x0000000000688947 */ /* 0x000fea0003800000 */
.L_x_46:
[----:B0-2---:R-:W-:Y:S05]  /*01f0*/  BSYNC.RELIABLE B1 ;  /* 0x0000000000017941 */ /* 0x005fea0003800100 */
.L_x_45:
[----:B------:R-:W-:Y:S01]  /*0200*/  VIMNMX R8, PT, PT, R8, R9, PT ;  /* 0x0000000908087248 */ /* 0x000fe20003fe0100 */
[----:B------:R-:W-:Y:S03]  /*0210*/  BSSY.RECONVERGENT B1, `(.L_x_48) ;  /* 0x0000013000017945 */ /* 0x000fe60003800200 */
[----:B------:R-:W-:-:S13]  /*0220*/  ISETP.GE.AND P0, PT, R8, RZ, PT ;  /* 0x000000ff0800720c */ /* 0x000fda0003f06270 */
[----:B------:R-:W-:Y:S05]  /*0230*/  @!P0 BRA `(.L_x_49) ;  /* 0x0000000000408947 */ /* 0x000fea0003800000 */
[----:B------:R-:W0:Y:S01]  /*0240*/  LDCU UR7, c[0x0][0x390] ;  /* 0x00007200ff0777ac */ /* 0x000e220008000800 */
[----:B-1----:R-:W-:-:S05]  /*0250*/  LOP3.LUT R4, RZ, R9, RZ, 0x33, !PT ;  /* 0x00000009ff047212 */ /* 0x002fca00078e33ff */
[----:B0-----:R-:W-:-:S07]  /*0260*/  VIADD R11, R4, UR7 ;  /* 0x00000007040b7c36 */ /* 0x001fce0008000000 */
.L_x_50:
[----:B------:R-:W-:Y:S02]  /*0270*/  IADD3 R7, PT, PT, R11, R8, RZ ;  /* 0x000000080b077210 */ /* 0x000fe40007ffe0ff */
[----:B------:R-:W-:Y:S02]  /*0280*/  IADD3 R4, P0, PT, R8, UR4, RZ ;  /* 0x0000000408047c10 */ /* 0x000fe4000ff1e0ff */
[----:B----4-:R-:W-:-:S03]  /*0290*/  IADD3 R6, P1, PT, R7, UR4, RZ ;  /* 0x0000000407067c10 */ /* 0x010fc6000ff3e0ff */
[----:B------:R-:W-:Y:S01]  /*02a0*/  IMAD.X R5, RZ, RZ, UR5, P0 ;  /* 0x00000005ff057e24 */ /* 0x000fe200080e06ff */
[----:B------:R-:W-:-:S04]  /*02b0*/  LEA.HI.X.SX32 R7, R7, UR5, 0x1, P1 ;  /* 0x0000000507077c11 */ /* 0x000fc800088f0eff */
[----:B------:R-:W2:Y:S04]  /*02c0*/  LDG.E.U8 R4, desc[UR36][R4.64] ;  /* 0x0000002404047981 */ /* 0x000ea8000c1e1100 */
[----:B------:R-:W2:Y:S02]  /*02d0*/  LDG.E.U8 R7, desc[UR36][R6.64] ;  /* 0x0000002406077981 */ /* 0x000ea4000c1e1100 */
[----:B--2---:R-:W-:-:S13]  /*02e0*/  ISETP.NE.AND P0, PT, R4, R7, PT ;  /* 0x000000070400720c */ /* 0x004fda0003f05270 */
[----:B------:R-:W-:Y:S05]  /*02f0*/  @P0 BRA `(.L_x_49) ;  /* 0x0000000000100947 */ /* 0x000fea0003800000 */
[C---:B------:R-:W-:Y:S01]  /*0300*/  ISETP.GT.AND P0, PT, R8.reuse, RZ, PT ;  /* 0x000000ff0800720c */ /* 0x040fe20003f04270 */
[----:B------:R-:W-:-:S12]  /*0310*/  VIADD R8, R8, 0xffffffff ;  /* 0xffffffff08087836 */ /* 0x000fd80000000000 */
[----:B------:R-:W-:Y:S05]  /*0320*/  @P0 BRA `(.L_x_50) ;  /* 0xfffffffc00d00947 */ /* 0x000fea000383ffff */
[----:B------:R-:W-:-:S07]  /*0330*/  IMAD.MOV.U32 R8, RZ, RZ, -0x1 ;  /* 0xffffffffff087424 */ /* 0x000fce00078e00ff */
.L_x_49:
[----:B------:R-:W-:Y:S05]  /*0340*/  BSYNC.RECONVERGENT B1 ;  /* 0x0000000000017941 */ /* 0x000fea0003800200 */
.L_x_48:
[----:B-1--4-:R-:W-:Y:S01]  /*0350*/  IADD3 R5, PT, PT, -R8, R9, RZ ;  /* 0x0000000908057210 */ /* 0x012fe20007ffe1ff */
[----:B------:R-:W-:Y:S02]  /*0360*/  IMAD R6, R9, 0x4, R2 ;  /* 0x0000000409067824 */ /* 0x000fe400078e0202 */
[----:B------:R-:W-:-:S03]  /*0370*/  IMAD.MOV.U32 R4, RZ, RZ, R9 ;  /* 0x000000ffff047224 */ /* 0x000fc600078e0009 */
[----:B------:R1:W-:Y:S04]  /*0380*/  STL [R6], R5 ;  /* 0x0000000506007387 */ /* 0x0003e80000100800 */
.L_x_47:
[----:B0-2---:R-:W-:Y:S05]  /*0390*/  BSYNC.RECONVERGENT B0 ;  /* 0x0000000000007941 */ /* 0x005fea0003800200 */
.L_x_44:
[----:B------:R-:W-:Y:S05]  /*03a0*/  WARPSYNC.ALL ;  /* 0x0000000000007948 */ /* 0x000fea0003800000 */
[C---:B------:R-:W-:Y:S01]  /*03b0*/  ISETP.GT.AND P0, PT, R9.reuse, RZ, PT ;  /* 0x000000ff0900720c */ /* 0x040fe20003f04270 */
[----:B------:R-:W-:-:S12]  /*03c0*/  VIADD R9, R9, 0xffffffff ;  /* 0xffffffff09097836 */ /* 0x000fd80000000000 */
[----:B------:R-:W-:Y:S05]  /*03d0*/  @P0 BRA `(.L_x_51) ;  /* 0xfffffffc00440947 */ /* 0x000fea000383ffff */
.L_x_43:
[----:B------:R-:W0:Y:S02]  /*03e0*/  LDCU UR4, c[0x0][0x390] ;  /* 0x00007200ff0477ac */ /* 0x000e240008000800 */
[----:B0-----:R-:W-:-:S04]  /*03f0*/  MOV R16, UR4 ;  /* 0x0000000400107c02 */ /* 0x001fc80008000f00 */
[----:B------:R-:W-:-:S13]  /*0400*/  ISETP.GE.AND P0, PT, R16, 0x1, PT ;  /* 0x000000011000780c */ /* 0x000fda0003f06270 */
[----:B------:R-:W-:Y:S05]  /*0410*/  @!P0 BRA `(.L_x_52) ;  /* 0x00000008002c8947 */ /* 0x000fea0003800000 */
[----:B------:R-:W-:Y:S01]  /*0420*/  ISETP.GE.U32.AND P0, PT, R28, 0xf, PT ;  /* 0x0000000f1c00780c */ /* 0x000fe20003f06070 */
[----:B------:R-:W-:Y:S01]  /*0430*/  IMAD.MOV.U32 R20, RZ, RZ, RZ ;  /* 0x000000ffff147224 */ /* 0x000fe200078e00ff */
[----:B------:R-:W-:-:S04]  /*0440*/  LOP3.LUT R23, R16, 0xf, RZ, 0xc0, !PT ;  /* 0x0000000f10177812 */ /* 0x000fc800078ec0ff */
[----:B------:R-:W-:-:S07]  /*0450*/  ISETP.NE.AND P1, PT, R23, RZ, PT ;  /* 0x000000ff1700720c */ /* 0x000fce0003f25270 */
[----:B------:R-:W-:Y:S06]  /*0460*/  @!P0 BRA `(.L_x_53) ;  /* 0x0000000000648947 */ /* 0x000fec0003800000 */
[----:B------:R-:W-:Y:S01]  /*0470*/  LOP3.LUT R20, R16, 0x7ffffff0, RZ, 0xc0, !PT ;  /* 0x7ffffff010147812 */ /* 0x000fe200078ec0ff */
[----:B------:R-:W-:-:S07]  /*0480*/  IMAD.MOV.U32 R21, RZ, RZ, RZ ;  /* 0x000000ffff157224 */ /* 0x000fce00078e00ff */
.L_x_54:
[----:B0-----:R-:W-:Y:S01]  /*0490*/  IMAD R22, R21, 0x4, R1 ;  /* 0x0000000415167824 */ /* 0x001fe200078e0201 */
[-C--:B------:R-:W-:Y:S01]  /*04a0*/  MOV R17, R16.reuse ;  /* 0x0000001000117202 */ /* 0x080fe20000000f00 */
[--C-:B------:R-:W-:Y:S01]  /*04b0*/  IMAD.MOV.U32 R18, RZ, RZ, R16.reuse ;  /* 0x000000ffff127224 */ /* 0x100fe200078e0010 */
[-C--:B-1--4-:R-:W-:Y:S01]  /*04c0*/  MOV R6, R16.reuse ;  /* 0x0000001000067202 */ /* 0x092fe20000000f00 */
[--C-:B------:R-:W-:Y:S01]  /*04d0*/  IMAD.MOV.U32 R4, RZ, RZ, R16.reuse ;  /* 0x000000ffff047224 */ /* 0x100fe200078e0010 */
[-C--:B------:R-:W-:Y:S01]  /*04e0*/  MOV R10, R16.reuse ;  /* 0x00000010000a7202 */ /* 0x080fe20000000f00 */
[--C-:B------:R-:W-:Y:S01]  /*04f0*/  IMAD.MOV.U32 R5, RZ, RZ, R16.reuse ;  /* 0x000000ffff057224 */ /* 0x100fe200078e0010 */
[----:B------:R-:W-:Y:S01]  /*0500*/  MOV R14, R16 ;  /* 0x00000010000e7202 */ /* 0x000fe20000000f00 */
[--C-:B------:R-:W-:Y:S02]  /*0510*/  IMAD.MOV.U32 R7, RZ, RZ, R16.reuse ;  /* 0x000000ffff077224 */ /* 0x100fe400078e0010 */
[----:B------:R-:W-:-:S02]  /*0520*/  IMAD.MOV.U32 R8, RZ, RZ, R16 ;  /* 0x000000ffff087224 */ /* 0x000fc400078e0010 */
[--C-:B------:R-:W-:Y:S01]  /*0530*/  IMAD.MOV.U32 R9, RZ, RZ, R16.reuse ;  /* 0x000000ffff097224 */ /* 0x100fe200078e0010 */
[----:B------:R0:W-:Y:S01]  /*0540*/  STL.128 [R22+0x10], R4 ;  /* 0x0000100416007387 */ /* 0x0001e20000100c00 */
[--C-:B------:R-:W-:Y:S02]  /*0550*/  IMAD.MOV.U32 R11, RZ, RZ, R16.reuse ;  /* 0x000000ffff0b7224 */ /* 0x100fe400078e0010 */
[--C-:B------:R-:W-:Y:S02]  /*0560*/  IMAD.MOV.U32 R12, RZ, RZ, R16.reuse ;  /* 0x000000ffff0c7224 */ /* 0x100fe400078e0010 */
[--C-:B------:R-:W-:Y:S01]  /*0570*/  IMAD.MOV.U32 R13, RZ, RZ, R16.reuse ;  /* 0x000000ffff0d7224 */ /* 0x100fe200078e0010 */
[----:B------:R0:W-:Y:S01]  /*0580*/  STL.128 [R22+0x20], R8 ;  /* 0x0000200816007387 */ /* 0x0001e20000100c00 */
[--C-:B------:R-:W-:Y:S02]  /*0590*/  IMAD.MOV.U32 R15, RZ, RZ, R16.reuse ;  /* 0x000000ffff0f7224 */ /* 0x100fe400078e0010 */
[----:B------:R-:W-:-:S02]  /*05a0*/  IMAD.MOV.U32 R19, RZ, RZ, R16 ;  /* 0x000000ffff137224 */ /* 0x000fc400078e0010 */
[----:B------:R-:W-:Y:S01]  /*05b0*/  VIADD R21, R21, 0x10 ;  /* 0x0000001015157836 */ /* 0x000fe20000000000 */
[----:B------:R0:W-:Y:S04]  /*05c0*/  STL.128 [R22+0x30], R12 ;  /* 0x0000300c16007387 */ /* 0x0001e80000100c00 */
[----:B------:R0:W-:Y:S01]  /*05d0*/  STL.128 [R22], R16 ;  /* 0x0000001016007387 */ /* 0x0001e20000100c00 */
[----:B------:R-:W-:-:S13]  /*05e0*/  ISETP.NE.AND P0, PT, R21, R20, PT ;  /* 0x000000141500720c */ /* 0x000fda0003f05270 */
[----:B------:R-:W-:Y:S05]  /*05f0*/  @P0 BRA `(.L_x_54) ;  /* 0xfffffffc00a40947 */ /* 0x000fea000383ffff */
.L_x_53:
[----:B------:R-:W-:Y:S05]  /*0600*/  @!P1 BRA `(.L_x_55) ;  /* 0x0000000000809947 */ /* 0x000fea0003800000 */
[----:B------:R-:W-:Y:S02]  /*0610*/  ISETP.GE.U32.AND P0, PT, R23, 0x8, PT ;  /* 0x000000081700780c */ /* 0x000fe40003f06070 */
[----:B01----:R-:W-:-:S04]  /*0620*/  LOP3.LUT R4, R16, 0x7, RZ, 0xc0, !PT ;  /* 0x0000000710047812 */ /* 0x003fc800078ec0ff */
[----:B------:R-:W-:-:S07]  /*0630*/  ISETP.NE.AND P1, PT, R4, RZ, PT ;  /* 0x000000ff0400720c */ /* 0x000fce0003f25270 */
[----:B------:R-:W-:Y:S06]  /*0640*/  @!P0 BRA `(.L_x_56) ;  /* 0x0000000000288947 */ /* 0x000fec0003800000 */
[C---:B----4-:R-:W-:Y:S01]  /*0650*/  LEA R5, R20.reuse, R1, 0x2 ;  /* 0x0000000114057211 */ /* 0x050fe200078e10ff */
[----:B------:R-:W-:-:S04]  /*0660*/  VIADD R20, R20, 0x8 ;  /* 0x0000000814147836 */ /* 0x000fc80000000000 */
[----:B------:R0:W-:Y:S04]  /*0670*/  STL [R5], R16 ;  /* 0x0000001005007387 */ /* 0x0001e80000100800 */
[----:B------:R0:W-:Y:S04]  /*0680*/  STL [R5+0x4], R16 ;  /* 0x0000041005007387 */ /* 0x0001e80000100800 */
[----:B------:R0:W-:Y:S04]  /*0690*/  STL [R5+0x8], R16 ;  /* 0x0000081005007387 */ /* 0x0001e80000100800 */
[----:B------:R0:W-:Y:S04]  /*06a0*/  STL [R5+0xc], R16 ;  /* 0x00000c1005007387 */ /* 0x0001e80000100800 */
[----:B------:R0:W-:Y:S04]  /*06b0*/  STL [R5+0x10], R16 ;  /* 0x0000101005007387 */ /* 0x0001e80000100800 */
[----:B------:R0:W-:Y:S04]  /*06c0*/  STL [R5+0x14], R16 ;  /* 0x0000141005007387 */ /* 0x0001e80000100800 */
[----:B------:R0:W-:Y:S04]  /*06d0*/  STL [R5+0x18], R16 ;  /* 0x0000181005007387 */ /* 0x0001e80000100800 */
[----:B------:R0:W-:Y:S02]  /*06e0*/  STL [R5+0x1c], R16 ;  /* 0x00001c1005007387 */ /* 0x0001e40000100800 */
.L_x_56:
[----:B------:R-:W-:Y:S05]  /*06f0*/  @!P1 BRA `(.L_x_55) ;  /* 0x0000000000449947 */ /* 0x000fea0003800000 */
[----:B------:R-:W-:Y:S02]  /*0700*/  ISETP.GE.U32.AND P0, PT, R4, 0x4, PT ;  /* 0x000000040400780c */ /* 0x000fe40003f06070 */
[----:B------:R-:W-:-:S04]  /*0710*/  LOP3.LUT R4, R16, 0x3, RZ, 0xc0, !PT ;  /* 0x0000000310047812 */ /* 0x000fc800078ec0ff */
[----:B------:R-:W-:-:S07]  /*0720*/  ISETP.NE.AND P1, PT, R4, RZ, PT ;  /* 0x000000ff0400720c */ /* 0x000fce0003f25270 */
[C---:B0---4-:R-:W-:Y:S02]  /*0730*/  @P0 IMAD R5, R20.reuse, 0x4, R1 ;  /* 0x0000000414050824 */ /* 0x051fe400078e0201 */
[----:B------:R-:W-:-:S03]  /*0740*/  @P0 VIADD R20, R20, 0x4 ;  /* 0x0000000414140836 */ /* 0x000fc60000000000 */
[----:B------:R0:W-:Y:S04]  /*0750*/  @P0 STL [R5], R16 ;  /* 0x0000001005000387 */ /* 0x0001e80000100800 */
[----:B------:R0:W-:Y:S04]  /*0760*/  @P0 STL [R5+0x4], R16 ;  /* 0x0000041005000387 */ /* 0x0001e80000100800 */
[----:B------:R0:W-:Y:S04]  /*0770*/  @P0 STL [R5+0x8], R16 ;  /* 0x0000081005000387 */ /* 0x0001e80000100800 */
[----:B------:R0:W-:Y:S01]  /*0780*/  @P0 STL [R5+0xc], R16 ;  /* 0x00000c1005000387 */ /* 0x0001e20000100800 */
[----:B------:R-:W-:Y:S05]  /*0790*/  @!P1 BRA `(.L_x_55) ;  /* 0x00000000001c9947 */ /* 0x000fea0003800000 */
[----:B------:R-:W-:-:S05]  /*07a0*/  UMOV UR4, URZ ;  /* 0x000000ff00047c82 */ /* 0x000fca0008000000 */
.L_x_57:
[C---:B0-----:R-:W-:Y:S01]  /*07b0*/  LEA R5, R20.reuse, R1, 0x2 ;  /* 0x0000000114057211 */ /* 0x041fe200078e10ff */
[----:B------:R-:W-:Y:S01]  /*07c0*/  UIADD3 UR4, UPT, UPT, UR4, 0x1, URZ ;  /* 0x0000000104047890 */ /* 0x000fe2000fffe0ff */
[----:B------:R-:W-:-:S03]  /*07d0*/  VIADD R20, R20, 0x1 ;  /* 0x0000000114147836 */ /* 0x000fc60000000000 */
[----:B------:R0:W-:Y:S02]  /*07e0*/  STL [R5], R16 ;  /* 0x0000001005007387 */ /* 0x0001e40000100800 */
[----:B------:R-:W-:-:S13]  /*07f0*/  ISETP.NE.AND P0, PT, R4, UR4, PT ;  /* 0x0000000404007c0c */ /* 0x000fda000bf05270 */
[----:B0-----:R-:W-:Y:S05]  /*0800*/  @P0 BRA `(.L_x_57) ;  /* 0xfffffffc00e80947 */ /* 0x001fea000383ffff */
.L_x_55:
[----:B------:R-:W4:Y:S01]  /*0810*/  LDCU UR4, c[0x0][0x390] ;  /* 0x00007200ff0477ac */ /* 0x000f220008000800 */
[----:B01----:R-:W-:Y:S02]  /*0820*/  VIADD R4, R1, 0x8 ;  /* 0x0000000801047836 */ /* 0x003fe40000000000 */
[----:B------:R-:W-:Y:S01]  /*0830*/  IMAD.MOV.U32 R8, RZ, RZ, RZ ;  /* 0x000000ffff087224 */ /* 0x000fe200078e00ff */
[----:B----4-:R-:W-:Y:S01]  /*0840*/  MOV R5, UR4 ;  /* 0x0000000400057c02 */ /* 0x010fe20008000f00 */
[----:B------:R-:W-:-:S06]  /*0850*/  UMOV UR4, URZ ;  /* 0x000000ff00047c82 */ /* 0x000fcc0008000000 */
.L_x_64:
[----:B------:R-:W-:-:S04]  /*0860*/  VIADD R7, R5, 0xffffffff ;  /* 0xffffffff05077836 */ /* 0x000fc80000000000 */
[----:B------:R-:W-:-:S06]  /*0870*/  IMAD R6, R7, 0x4, R2 ;  /* 0x0000000407067824 */ /* 0x000fcc00078e0202 */
[----:B------:R-:W4:Y:S01]  /*0880*/  LDL R6, [R6] ;  /* 0x0000000006067983 */ /* 0x000f220000100800 */
[----:B------:R-:W-:Y:S01]  /*0890*/  BSSY.RECONVERGENT B0, `(.L_x_58) ;  /* 0x000003f000007945 */ /* 0x000fe20003800200 */
[----:B------:R-:W-:Y:S01]  /*08a0*/  IMAD.MOV.U32 R9, RZ, RZ, R5 ;  /* 0x000000ffff097224 */ /* 0x000fe200078e0005 */
[----:B----4-:R-:W-:Y:S02]  /*08b0*/  ISETP.NE.AND P0, PT, R6, R5, PT ;  /* 0x000000050600720c */ /* 0x010fe40003f05270 */
[----:B------:R-:W-:-:S11]  /*08c0*/  MOV R5, R7 ;  /* 0x0000000700057202 */ /* 0x000fd60000000f00 */
[----:B01----:R-:W-:Y:S05]  /*08d0*/  @P0 BRA `(.L_x_59) ;  /* 0x0000000000e80947 */ /* 0x003fea0003800000 */
[----:B------:R-:W0:Y:S02]  /*08e0*/  LDC R6, c[0x0][0x390] ;  /* 0x0000e400ff067b82 */ /* 0x000e240000000800 */
[----:B0-----:R-:W-:-:S05]  /*08f0*/  IMAD.IADD R7, R6, 0x1, -R9 ;  /* 0x0000000106077824 */ /* 0x001fca00078e0a09 */
[----:B------:R-:W-:-:S13]  /*0900*/  ISETP.GE.AND P0, PT, R8, R7, PT ;  /* 0x000000070800720c */ /* 0x000fda0003f06270 */
[----:B------:R-:W-:Y:S05]  /*0910*/  @P0 BRA `(.L_x_59) ;  /* 0x0000000000d80947 */ /* 0x000fea0003800000 */
[----:B------:R-:W-:Y:S01]  /*0920*/  IADD3 R9, PT, PT, -R8, UR4, RZ ;  /* 0x0000000408097c10 */ /* 0x000fe2000fffe1ff */
[----:B------:R-:W-:Y:S03]  /*0930*/  BSSY.RECONVERGENT B1, `(.L_x_60) ;  /* 0x0000018000017945 */ /* 0x000fe60003800200 */
[----:B------:R-:W-:Y:S01]  /*0940*/  LOP3.LUT P0, R12, R9, 0x3, RZ, 0xc0, !PT ;  /* 0x00000003090c7812 */ /* 0x000fe2000780c0ff */
[----:B------:R-:W-:-:S12]  /*0950*/  IMAD.MOV.U32 R9, RZ, RZ, R8 ;  /* 0x000000ffff097224 */ /* 0x000fd800078e0008 */
[----:B------:R-:W-:Y:S05]  /*0960*/  @!P0 BRA `(.L_x_61) ;  /* 0x0000000000508947 */ /* 0x000fea0003800000 */
[----:B------:R-:W-:-:S05]  /*0970*/  IMAD R10, R8, 0x4, R1 ;  /* 0x00000004080a7824 */ /* 0x000fca00078e0201 */
[----:B------:R-:W4:Y:S01]  /*0980*/  LDL R11, [R10] ;  /* 0x000000000a0b7983 */ /* 0x000f220000100800 */
[----:B------:R-:W-:Y:S02]  /*0990*/  IADD3 R8, PT, PT, R8, 0x1, RZ ;  /* 0x0000000108087810 */ /* 0x000fe40007ffe0ff */
[----:B----4-:R-:W-:-:S04]  /*09a0*/  ISETP.NE.AND P0, PT, R11, R6, PT ;  /* 0x000000060b00720c */ /* 0x010fc80003f05270 */
[----:B------:R-:W-:Y:S02]  /*09b0*/  SEL R11, R7, R11, !P0 ;  /* 0x0000000b070b7207 */ /* 0x000fe40004000000 */
[----:B------:R-:W-:-:S03]  /*09c0*/  ISETP.NE.AND P0, PT, R12, 0x1, PT ;  /* 0x000000010c00780c */ /* 0x000fc60003f05270 */
[----:B------:R0:W-:Y:S10]  /*09d0*/  STL [R10], R11 ;  /* 0x0000000b0a007387 */ /* 0x0001f40000100800 */
[----:B0-----:R-:W-:Y:S05]  /*09e0*/  @!P0 BRA `(.L_x_61) ;  /* 0x0000000000308947 */ /* 0x001fea0003800000 */
[----:B------:R-:W4:Y:S02]  /*09f0*/  LDL R8, [R10+0x4] ;  /* 0x000004000a087983 */ /* 0x000f240000100800 */
[----:B----4-:R-:W-:-:S04]  /*0a00*/  ISETP.NE.AND P0, PT, R8, R6, PT ;  /* 0x000000060800720c */ /* 0x010fc80003f05270 */
[----:B------:R-:W-:Y:S01]  /*0a10*/  SEL R11, R7, R8, !P0 ;  /* 0x00000008070b7207 */ /* 0x000fe20004000000 */
[----:B------:R-:W-:Y:S01]  /*0a20*/  VIADD R8, R9, 0x2 ;  /* 0x0000000209087836 */ /* 0x000fe20000000000 */
[----:B------:R-:W-:-:S03]  /*0a30*/  ISETP.NE.AND P0, PT, R12, 0x2, PT ;  /* 0x000000020c00780c */ /* 0x000fc60003f05270 */
[----:B------:R0:W-:Y:S10]  /*0a40*/  STL [R10+0x4], R11 ;  /* 0x0000040b0a007387 */ /* 0x0001f40000100800 */
[----:B0-----:R-:W-:Y:S05]  /*0a50*/  @!P0 BRA `(.L_x_61) ;  /* 0x0000000000148947 */ /* 0x001fea0003800000 */
[----:B------:R-:W4:Y:S02]  /*0a60*/  LDL R8, [R10+0x8] ;  /* 0x000008000a087983 */ /* 0x000f240000100800 */
[----:B----4-:R-:W-:-:S04]  /*0a70*/  ISETP.NE.AND P0, PT, R8, R6, PT ;  /* 0x000000060800720c */ /* 0x010fc80003f05270 */
[----:B------:R-:W-:Y:S01]  /*0a80*/  SEL R11, R7, R8, !P0 ;  /* 0x00000008070b7207 */ /* 0x000fe20004000000 */
[----:B------:R-:W-:-:S04]  /*0a90*/  VIADD R8, R9, 0x3 ;  /* 0x0000000309087836 */ /* 0x000fc80000000000 */
[----:B------:R0:W-:Y:S04]  /*0aa0*/  STL [R10+0x8], R11 ;  /* 0x0000080b0a007387 */ /* 0x0001e80000100800 */
.L_x_61:
[----:B--2---:R-:W-:Y:S05]  /*0ab0*/  BSYNC.RECONVERGENT B1 ;  /* 0x0000000000017941 */ /* 0x004fea0003800200 */
.L_x_60:
[----:B------:R-:W-:-:S05]  /*0ac0*/  VIADD R9, R9, -UR4 ;  /* 0x8000000409097c36 */ /* 0x000fca0008000000 */
[----:B------:R-:W-:-:S13]  /*0ad0*/  ISETP.GT.U32.AND P0, PT, R9, -0x4, PT ;  /* 0xfffffffc0900780c */ /* 0x000fda0003f04070 */
[----:B------:R-:W-:Y:S05]  /*0ae0*/  @P0 BRA `(.L_x_59) ;  /* 0x0000000000640947 */ /* 0x000fea0003800000 */
[----:B------:R-:W-:Y:S01]  /*0af0*/  BSSY.RECONVERGENT B1, `(.L_x_62) ;  /* 0x0000017000017945 */ /* 0x000fe20003800200 */
[----:B------:R-:W-:-:S07]  /*0b00*/  IADD3 R9, PT, PT, R8, -UR4, RZ ;  /* 0x8000000408097c10 */ /* 0x000fce000fffe0ff */
.L_x_63:
[----:B01----:R-:W-:-:S05]  /*0b10*/  IMAD R10, R8, 0x4, R4 ;  /* 0x00000004080a7824 */ /* 0x003fca00078e0204 */
[----:B------:R-:W2:Y:S04]  /*0b20*/  LDL R11, [R10+-0x8] ;  /* 0xfffff8000a0b7983 */ /* 0x000ea80000100800 */
[----:B------:R-:W4:Y:S04]  /*0b30*/  LDL R12, [R10+-0x4] ;  /* 0xfffffc000a0c7983 */ /* 0x000f280000100800 */
[----:B------:R-:W5:Y:S04]  /*0b40*/  LDL R14, [R10] ;  /* 0x000000000a0e7983 */ /* 0x000f680000100800 */
[----:B------:R-:W3:Y:S01]  /*0b50*/  LDL R16, [R10+0x4] ;  /* 0x000004000a107983 */ /* 0x000ee20000100800 */
[----:B------:R-:W-:-:S02]  /*0b60*/  VIADD R9, R9, 0x4 ;  /* 0x0000000409097836 */ /* 0x000fc40000000000 */
[----:B------:R-:W-:Y:S01]  /*0b70*/  VIADD R8, R8, 0x4 ;  /* 0x0000000408087836 */ /* 0x000fe20000000000 */
[-C--:B--2---:R-:W-:Y:S02]  /*0b80*/  ISETP.NE.AND P0, PT, R11, R6.reuse, PT ;  /* 0x000000060b00720c */ /* 0x084fe40003f05270 */
[-C--:B----4-:R-:W-:Y:S02]  /*0b90*/  ISETP.NE.AND P1, PT, R12, R6.reuse, PT ;  /* 0x000000060c00720c */ /* 0x090fe40003f25270 */
[C---:B------:R-:W-:Y:S02]  /*0ba0*/  SEL R11, R7.reuse, R11, !P0 ;  /* 0x0000000b070b7207 */ /* 0x040fe40004000000 */
[----:B-----5:R-:W-:Y:S02]  /*0bb0*/  ISETP.NE.AND P2, PT, R14, R6, PT ;  /* 0x000000060e00720c */ /* 0x020fe40003f45270 */
[----:B------:R-:W-:Y:S01]  /*0bc0*/  SEL R13, R7, R12, !P1 ;  /* 0x0000000c070d7207 */ /* 0x000fe20004800000 */
[----:B------:R1:W-:Y:S01]  /*0bd0*/  STL [R10+-0x8], R11 ;  /* 0xfffff80b0a007387 */ /* 0x0003e20000100800 */
[----:B---3--:R-:W-:-:S02]  /*0be0*/  ISETP.NE.AND P3, PT, R16, R6, PT ;  /* 0x000000061000720c */ /* 0x008fc40003f65270 */
[C---:B------:R-:W-:Y:S01]  /*0bf0*/  SEL R15, R7.reuse, R14, !P2 ;  /* 0x0000000e070f7207 */ /* 0x040fe20005000000 */
[----:B------:R1:W-:Y:S01]  /*0c00*/  STL [R10+-0x4], R13 ;  /* 0xfffffc0d0a007387 */ /* 0x0003e20000100800 */
[----:B------:R-:W-:Y:S02]  /*0c10*/  SEL R17, R7, R16, !P3 ;  /* 0x0000001007117207 */ /* 0x000fe40005800000 */
[----:B------:R-:W-:Y:S01]  /*0c20*/  ISETP.NE.AND P0, PT, R9, RZ, PT ;  /* 0x000000ff0900720c */ /* 0x000fe20003f05270 */
[----:B------:R1:W-:Y:S04]  /*0c30*/  STL [R10], R15 ;  /* 0x0000000f0a007387 */ /* 0x0003e80000100800 */
[----:B------:R1:W-:Y:S08]  /*0c40*/  STL [R10+0x4], R17 ;  /* 0x000004110a007387 */ /* 0x0003f00000100800 */
[----:B------:R-:W-:Y:S05]  /*0c50*/  @P0 BRA `(.L_x_63) ;  /* 0xfffffffc00ac0947 */ /* 0x000fea000383ffff */
[----:B------:R-:W-:Y:S05]  /*0c60*/  BSYNC.RECONVERGENT B1 ;  /* 0x0000000000017941 */ /* 0x000fea0003800200 */
.L_x_62:
[----:B------:R-:W-:-:S07]  /*0c70*/  MOV R8, UR4 ;  /* 0x0000000400087c02 */ /* 0x000fce0008000f00 */
.L_x_59:
[----:B--2---:R-:W-:Y:S05]  /*0c80*/  BSYNC.RECONVERGENT B0 ;  /* 0x0000000000007941 */ /* 0x004fea0003800200 */
.L_x_58:
[----:B------:R-:W2:Y:S01]  /*0c90*/  LDC R16, c[0x0][0x390] ;  /* 0x0000e400ff107b82 */ /* 0x000ea20000000800 */
[----:B------:R-:W-:-:S06]  /*0ca0*/  UIADD3 UR4, UPT, UPT, UR4, 0x1, URZ ;  /* 0x0000000104047890 */ /* 0x000fcc000fffe0ff */
[----:B--2---:R-:W-:-:S13]  /*0cb0*/  ISETP.NE.AND P0, PT, R16, UR4, PT ;  /* 0x0000000410007c0c */ /* 0x004fda000bf05270 */
[----:B------:R-:W-:Y:S05]  /*0cc0*/  @P0 BRA `(.L_x_64) ;  /* 0xfffffff800e40947 */ /* 0x000fea000383ffff */
.L_x_52:
        /* <DEDUP_REMOVED lines=8> */
[----:B01----:R-:W-:Y:S02]  /*0d50*/  VIADD R10, R16, 0xfffffff8 ;  /* 0xfffffff8100a7836 */ /* 0x003fe40000000000 */
[----:B------:R-:W-:Y:S01]  /*0d60*/  VIADD R8, R1, 0x41c0 ;  /* 0x000041c001087836 */ /* 0x000fe20000000000 */
[----:B------:R-:W-:-:S07]  /*0d70*/  IADD3 R11, PT, PT, -R9, RZ, RZ ;  /* 0x000000ff090b7210 */ /* 0x000fce0007ffe1ff */
.L_x_67:
[----:B----4-:R-:W4:Y:S01]  /*0d80*/  LDL.128 R4, [R8+-0x20] ;  /* 0xffffe00008047983 */ /* 0x010f220000100c00 */
[C---:B------:R-:W-:Y:S01]  /*0d90*/  VIADD R12, R10.reuse, 0x7 ;  /* 0x000000070a0c7836 */ /* 0x040fe20000000000 */
[C---:B------:R-:W-:Y:S01]  /*0da0*/  IADD3 R21, PT, PT, R10.reuse, 0x4, RZ ;  /* 0x000000040a157810 */ /* 0x040fe20007ffe0ff */
[C---:B------:R-:W-:Y:S02]  /*0db0*/  VIADD R15, R10.reuse, 0x6 ;  /* 0x000000060a0f7836 */ /* 0x040fe40000000000 */
[----:B------:R-:W-:Y:S01]  /*0dc0*/  VIADD R17, R10, 0x5 ;  /* 0x000000050a117836 */ /* 0x000fe20000000000 */
[----:B----4-:R-:W-:Y:S02]  /*0dd0*/  LOP3.LUT R13, RZ, R4, RZ, 0x33, !PT ;  /* 0x00000004ff0d7212 */ /* 0x010fe400078e33ff */
[----:B------:R-:W-:Y:S02]  /*0de0*/  LOP3.LUT R5, RZ, R5, RZ, 0x33, !PT ;  /* 0x00000005ff057212 */ /* 0x000fe400078e33ff */
[----:B------:R-:W-:Y:S01]  /*0df0*/  LOP3.LUT R19, RZ, R6, RZ, 0x33, !PT ;  /* 0x00000006ff137212 */ /* 0x000fe200078e33ff */
[--C-:B------:R-:W-:Y:S01]  /*0e00*/  IMAD.IADD R4, R13, 0x1, R16.reuse ;  /* 0x000000010d047824 */ /* 0x100fe200078e0210 */
[----:B------:R-:W-:Y:S01]  /*0e10*/  LOP3.LUT R7, RZ, R7, RZ, 0x33, !PT ;  /* 0x00000007ff077212 */ /* 0x000fe200078e33ff */
[----:B------:R-:W-:-:S02]  /*0e20*/  IMAD.IADD R6, R5, 0x1, R16 ;  /* 0x0000000105067824 */ /* 0x000fc400078e0210 */
[----:B------:R-:W-:Y:S01]  /*0e30*/  IMAD.IADD R20, R19, 0x1, R16 ;  /* 0x0000000113147824 */ /* 0x000fe200078e0210 */
[----:B------:R-:W-:Y:S01]  /*0e40*/  IADD3 R22, PT, PT, R7, R16, RZ ;  /* 0x0000001007167210 */ /* 0x000fe20007ffe0ff */
[--C-:B------:R-:W-:Y:S02]  /*0e50*/  IMAD R13, R4, 0x4, R1.reuse ;  /* 0x00000004040d7824 */ /* 0x100fe400078e0201 */
[--C-:B------:R-:W-:Y:S01]  /*0e60*/  IMAD R18, R6, 0x4, R1.reuse ;  /* 0x0000000406127824 */ /* 0x100fe200078e0201 */
[----:B------:R-:W-:Y:S01]  /*0e70*/  LEA R22, R22, R1, 0x2 ;  /* 0x0000000116167211 */ /* 0x000fe200078e10ff */
[----:B------:R-:W-:Y:S01]  /*0e80*/  IMAD R20, R20, 0x4, R1 ;  /* 0x0000000414147824 */ /* 0x000fe200078e0201 */
[----:B------:R-:W-:Y:S04]  /*0e90*/  STL [R13], R12 ;  /* 0x0000000c0d007387 */ /* 0x000fe80000100800 */
[----:B------:R0:W-:Y:S04]  /*0ea0*/  STL [R18], R15 ;  /* 0x0000000f12007387 */ /* 0x0001e80000100800 */
[----:B------:R1:W-:Y:S04]  /*0eb0*/  STL [R20], R17 ;  /* 0x0000001114007387 */ /* 0x0003e80000100800 */
[----:B------:R-:W-:Y:S04]  /*0ec0*/  STL [R22], R21 ;  /* 0x0000001516007387 */ /* 0x000fe80000100800 */
[----:B------:R-:W4:Y:S01]  /*0ed0*/  LDL.128 R4, [R8+-0x10] ;  /* 0xfffff00008047983 */ /* 0x000f220000100c00 */
[----:B------:R-:W-:-:S02]  /*0ee0*/  VIADD R19, R10, 0x3 ;  /* 0x000000030a137836 */ /* 0x000fc40000000000 */
[C---:B------:R-:W-:Y:S02]  /*0ef0*/  VIADD R24, R10.reuse, 0x2 ;  /* 0x000000020a187836 */ /* 0x040fe40000000000 */
[----:B------:R-:W-:Y:S01]  /*0f00*/  VIADD R25, R10, 0x1 ;  /* 0x000000010a197836 */ /* 0x000fe20000000000 */
[----:B----4-:R-:W-:Y:S02]  /*0f10*/  LOP3.LUT R23, RZ, R4, RZ, 0x33, !PT ;  /* 0x00000004ff177212 */ /* 0x010fe400078e33ff */
[----:B------:R-:W-:Y:S02]  /*0f20*/  LOP3.LUT R5, RZ, R5, RZ, 0x33, !PT ;  /* 0x00000005ff057212 */ /* 0x000fe400078e33ff */
[----:B------:R-:W-:Y:S02]  /*0f30*/  LOP3.LUT R27, RZ, R6, RZ, 0x33, !PT ;  /* 0x00000006ff1b7212 */ /* 0x000fe400078e33ff */
[----:B------:R-:W-:Y:S01]  /*0f40*/  LOP3.LUT R7, RZ, R7, RZ, 0x33, !PT ;  /* 0x00000007ff077212 */ /* 0x000fe200078e33ff */
[--C-:B------:R-:W-:Y:S01]  /*0f50*/  IMAD.IADD R6, R5, 0x1, R16.reuse ;  /* 0x0000000105067824 */ /* 0x100fe200078e0210 */
[----:B------:R-:W-:Y:S01]  /*0f60*/  IADD3 R4, PT, PT, R23, R16, RZ ;  /* 0x0000001017047210 */ /* 0x000fe20007ffe0ff */
[----:B0-----:R-:W-:-:S02]  /*0f70*/  IMAD.IADD R18, R27, 0x1, R16 ;  /* 0x000000011b127824 */ /* 0x001fc400078e0210 */
[----:B-1----:R-:W-:Y:S01]  /*0f80*/  IMAD.IADD R20, R7, 0x1, R16 ;  /* 0x0000000107147824 */ /* 0x002fe200078e0210 */
[----:B------:R-:W-:Y:S01]  /*0f90*/  LEA R12, R4, R1, 0x2 ;  /* 0x00000001040c7211 */ /* 0x000fe200078e10ff */
[--C-:B------:R-:W-:Y:S02]  /*0fa0*/  IMAD R13, R6, 0x4, R1.reuse ;  /* 0x00000004060d7824 */ /* 0x100fe400078e0201 */
[--C-:B------:R-:W-:Y:S02]  /*0fb0*/  IMAD R18, R18, 0x4, R1.reuse ;  /* 0x0000000412127824 */ /* 0x100fe400078e0201 */
[----:B------:R-:W-:Y:S01]  /*0fc0*/  IMAD R15, R20, 0x4, R1 ;  /* 0x00000004140f7824 */ /* 0x000fe200078e0201 */
[----:B------:R0:W-:Y:S04]  /*0fd0*/  STL [R12], R19 ;  /* 0x000000130c007387 */ /* 0x0001e80000100800 */
[----:B------:R-:W-:Y:S04]  /*0fe0*/  STL [R13], R24 ;  /* 0x000000180d007387 */ /* 0x000fe80000100800 */
[----:B------:R1:W-:Y:S04]  /*0ff0*/  STL [R18], R25 ;  /* 0x0000001912007387 */ /* 0x0003e80000100800 */
[----:B------:R4:W-:Y:S04]  /*1000*/  STL [R15], R10 ;  /* 0x0000000a0f007387 */ /* 0x0009e80000100800 */
[----:B------:R-:W5:Y:S01]  /*1010*/  LDL.128 R4, [R8] ;  /* 0x0000000008047983 */ /* 0x000f620000100c00 */
[C---:B------:R-:W-:Y:S01]  /*1020*/  IADD3 R17, PT, PT, R10.reuse, -0x1, RZ ;  /* 0xffffffff0a117810 */ /* 0x040fe20007ffe0ff */
[----:B------:R-:W-:-:S02]  /*1030*/  VIADD R20, R10, 0xfffffffe ;  /* 0xfffffffe0a147836 */ /* 0x000fc40000000000 */
[C---:B0-----:R-:W-:Y:S02]  /*1040*/  VIADD R19, R10.reuse, 0xfffffffd ;  /* 0xfffffffd0a137836 */ /* 0x041fe40000000000 */
[----:B------:R-:W-:Y:S01]  /*1050*/  VIADD R22, R10, 0xfffffffc ;  /* 0xfffffffc0a167836 */ /* 0x000fe20000000000 */
[----:B-----5:R-:W-:Y:S02]  /*1060*/  LOP3.LUT R21, RZ, R4, RZ, 0x33, !PT ;  /* 0x00000004ff157212 */ /* 0x020fe400078e33ff */
[----:B------:R-:W-:Y:S02]  /*1070*/  LOP3.LUT R5, RZ, R5, RZ, 0x33, !PT ;  /* 0x00000005ff057212 */ /* 0x000fe400078e33ff */
[----:B------:R-:W-:Y:S02]  /*1080*/  LOP3.LUT R23, RZ, R6, RZ, 0x33, !PT ;  /* 0x00000006ff177212 */ /* 0x000fe400078e33ff */
[----:B------:R-:W-:Y:S01]  /*1090*/  LOP3.LUT R7, RZ, R7, RZ, 0x33, !PT ;  /* 0x00000007ff077212 */ /* 0x000fe200078e33ff */
[--C-:B------:R-:W-:Y:S01]  /*10a0*/  IMAD.IADD R6, R5, 0x1, R16.reuse ;  /* 0x0000000105067824 */ /* 0x100fe200078e0210 */
[----:B------:R-:W-:Y:S01]  /*10b0*/  IADD3 R4, PT, PT, R21, R16, RZ ;  /* 0x0000001015047210 */ /* 0x000fe20007ffe0ff */
[----:B-1----:R-:W-:-:S02]  /*10c0*/  IMAD.IADD R18, R23, 0x1, R16 ;  /* 0x0000000117127824 */ /* 0x002fc400078e0210 */
[----:B------:R-:W-:Y:S01]  /*10d0*/  IMAD.IADD R24, R7, 0x1, R16 ;  /* 0x0000000107187824 */ /* 0x000fe200078e0210 */
[----:B------:R-:W-:Y:S01]  /*10e0*/  LEA R12, R4, R1, 0x2 ;  /* 0x00000001040c7211 */ /* 0x000fe200078e10ff */
[--C-:B------:R-:W-:Y:S02]  /*10f0*/  IMAD R13, R6, 0x4, R1.reuse ;  /* 0x00000004060d7824 */ /* 0x100fe400078e0201 */
[--C-:B------:R-:W-:Y:S02]  /*1100*/  IMAD R18, R18, 0x4, R1.reuse ;  /* 0x0000000412127824 */ /* 0x100fe400078e0201 */
[----:B----4-:R-:W-:Y:S01]  /*1110*/  IMAD R15, R24, 0x4, R1 ;  /* 0x00000004180f7824 */ /* 0x010fe200078e0201 */
[----:B------:R0:W-:Y:S04]  /*1120*/  STL [R12], R17 ;  /* 0x000000110c007387 */ /* 0x0001e80000100800 */
[----:B------:R-:W-:Y:S04]  /*1130*/  STL [R13], R20 ;  /* 0x000000140d007387 */ /* 0x000fe80000100800 */
[----:B------:R1:W-:Y:S04]  /*1140*/  STL [R18], R19 ;  /* 0x0000001312007387 */ /* 0x0003e80000100800 */
[----:B------:R4:W-:Y:S04]  /*1150*/  STL [R15], R22 ;  /* 0x000000160f007387 */ /* 0x0009e80000100800 */
[----:B------:R5:W2:Y:S01]  /*1160*/  LDL.128 R4, [R8+0x10] ;  /* 0x0000100008047983 */ /* 0x000aa20000100c00 */
[----:B0-----:R-:W-:Y:S01]  /*1170*/  VIADD R17, R10, 0xfffffff9 ;  /* 0xfffffff90a117836 */ /* 0x001fe20000000000 */
[----:B------:R-:W-:-:S04]  /*1180*/  IADD3 R11, PT, PT, R11, 0x10, RZ ;  /* 0x000000100b0b7810 */ /* 0x000fc80007ffe0ff */
[----:B------:R-:W-:Y:S01]  /*1190*/  ISETP.NE.AND P0, PT, R11, RZ, PT ;  /* 0x000000ff0b00720c */ /* 0x000fe20003f05270 */
[----:B-----5:R-:W-:Y:S01]  /*11a0*/  VIADD R8, R8, 0x40 ;  /* 0x0000004008087836 */ /* 0x020fe20000000000 */
[----:B--2---:R-:W-:Y:S01]  /*11b0*/  LOP3.LUT R21, RZ, R4, RZ, 0x33, !PT ;  /* 0x00000004ff157212 */ /* 0x004fe200078e33ff */
[C---:B------:R-:W-:Y:S01]  /*11c0*/  VIADD R4, R10.reuse, 0xfffffff8 ;  /* 0xfffffff80a047836 */ /* 0x040fe20000000000 */
[----:B------:R-:W-:Y:S02]  /*11d0*/  LOP3.LUT R23, RZ, R5, RZ, 0x33, !PT ;  /* 0x00000005ff177212 */ /* 0x000fe400078e33ff */
[----:B------:R-:W-:Y:S02]  /*11e0*/  LOP3.LUT R25, RZ, R6, RZ, 0x33, !PT ;  /* 0x00000006ff197212 */ /* 0x000fe400078e33ff */
[----:B------:R-:W-:Y:S01]  /*11f0*/  LOP3.LUT R27, RZ, R7, RZ, 0x33, !PT ;  /* 0x00000007ff1b7212 */ /* 0x000fe200078e33ff */
[--C-:B------:R-:W-:Y:S01]  /*1200*/  IMAD.IADD R12, R23, 0x1, R16.reuse ;  /* 0x00000001170c7824 */ /* 0x100fe200078e0210 */
[----:B------:R-:W-:Y:S01]  /*1210*/  IADD3 R6, PT, PT, R21, R16, RZ ;  /* 0x0000001015067210 */ /* 0x000fe20007ffe0ff */
[--C-:B-1----:R-:W-:Y:S01]  /*1220*/  IMAD.IADD R18, R25, 0x1, R16.reuse ;  /* 0x0000000119127824 */ /* 0x102fe200078e0210 */
[----:B------:R-:W-:Y:S01]  /*1230*/  IADD3 R5, PT, PT, R10, -0x5, RZ ;  /* 0xfffffffb0a057810 */ /* 0x000fe20007ffe0ff */
[----:B------:R-:W-:Y:S01]  /*1240*/  IMAD.IADD R20, R27, 0x1, R16 ;  /* 0x000000011b147824 */ /* 0x000fe200078e0210 */
[----:B------:R-:W-:Y:S01]  /*1250*/  LEA R6, R6, R1, 0x2 ;  /* 0x0000000106067211 */ /* 0x000fe200078e10ff */
[----:B------:R-:W-:-:S02]  /*1260*/  VIADD R7, R10, 0xfffffffa ;  /* 0xfffffffa0a077836 */ /* 0x000fc40000000000 */
[--C-:B------:R-:W-:Y:S02]  /*1270*/  IMAD R12, R12, 0x4, R1.reuse ;  /* 0x000000040c0c7824 */ /* 0x100fe400078e0201 */
[--C-:B------:R-:W-:Y:S01]  /*1280*/  IMAD R18, R18, 0x4, R1.reuse ;  /* 0x0000000412127824 */ /* 0x100fe200078e0201 */
[----:B------:R4:W-:Y:S01]  /*1290*/  STL [R6], R5 ;  /* 0x0000000506007387 */ /* 0x0009e20000100800 */
[----:B------:R-:W-:Y:S02]  /*12a0*/  IMAD R13, R20, 0x4, R1 ;  /* 0x00000004140d7824 */ /* 0x000fe400078e0201 */
[----:B------:R-:W-:Y:S01]  /*12b0*/  VIADD R10, R10, 0xfffffff0 ;  /* 0xfffffff00a0a7836 */ /* 0x000fe20000000000 */
[----:B------:R4:W-:Y:S04]  /*12c0*/  STL [R12], R7 ;  /* 0x000000070c007387 */ /* 0x0009e80000100800 */
[----:B------:R4:W-:Y:S04]  /*12d0*/  STL [R18], R17 ;  /* 0x0000001112007387 */ /* 0x0009e80000100800 */
[----:B------:R4:W-:Y:S01]  /*12e0*/  STL [R13], R4 ;  /* 0x000000040d007387 */ /* 0x0009e20000100800 */
[----:B------:R-:W-:Y:S05]  /*12f0*/  @P0 BRA `(.L_x_67) ;  /* 0xfffffff800a00947 */ /* 0x000fea000383ffff */
.L_x_66:
[----:B------:R-:W-:Y:S05]  /*1300*/  @!P1 BRA `(.L_x_65) ;  /* 0x00000004009c9947 */ /* 0x000fea0003800000 */
[----:B------:R-:W-:Y:S02]  /*1310*/  ISETP.GE.U32.AND P0, PT, R14, 0x8, PT ;  /* 0x000000080e00780c */ /* 0x000fe40003f06070 */
[----:B----4-:R-:W-:-:S04]  /*1320*/  LOP3.LUT R12, R28, 0x7, RZ, 0xc0, !PT ;  /* 0x000000071c0c7812 */ /* 0x010fc800078ec0ff */
[----:B------:R-:W-:-:S07]  /*1330*/  ISETP.NE.AND P1, PT, R12, RZ, PT ;  /* 0x000000ff0c00720c */ /* 0x000fce0003f25270 */
[----:B------:R-:W-:Y:S06]  /*1340*/  @!P0 BRA `(.L_x_68) ;  /* 0x0000000000d08947 */ /* 0x000fec0003800000 */
[----:B-1----:R-:W-:-:S05]  /*1350*/  IMAD R4, R9, 0x4, R2 ;  /* 0x0000000409047824 */ /* 0x002fca00078e0202 */
[----:B------:R-:W4:Y:S02]  /*1360*/  LDL R5, [R4] ;  /* 0x0000000004057983 */ /* 0x000f240000100800 */
[----:B----4-:R-:W-:Y:S02]  /*1370*/  LOP3.LUT R7, RZ, R5, RZ, 0x33, !PT ;  /* 0x00000005ff077212 */ /* 0x010fe400078e33ff */
[----:B------:R-:W-:Y:S02]  /*1380*/  LOP3.LUT R5, RZ, R9, RZ, 0x33, !PT ;  /* 0x00000009ff057212 */ /* 0x000fe400078e33ff */
[----:B------:R-:W-:-:S03]  /*1390*/  IADD3 R8, PT, PT, R7, R16, RZ ;  /* 0x0000001007087210 */ /* 0x000fc60007ffe0ff */
[----:B------:R-:W-:Y:S02]  /*13a0*/  IMAD.IADD R6, R5, 0x1, R16 ;  /* 0x0000000105067824 */ /* 0x000fe400078e0210 */
[----:B------:R-:W-:-:S05]  /*13b0*/  IMAD R7, R8, 0x4, R1 ;  /* 0x0000000408077824 */ /* 0x000fca00078e0201 */
[----:B------:R1:W-:Y:S04]  /*13c0*/  STL [R7], R6 ;  /* 0x0000000607007387 */ /* 0x0003e80000100800 */
[----:B------:R-:W0:Y:S02]  /*13d0*/  LDL R5, [R4+0x4] ;  /* 0x0000040004057983 */ /* 0x000e240000100800 */
[----:B0-----:R-:W-:Y:S01]  /*13e0*/  LOP3.LUT R11, RZ, R5, RZ, 0x33, !PT ;  /* 0x00000005ff0b7212 */ /* 0x001fe200078e33ff */
[----:B------:R-:W-:-:S03]  /*13f0*/  IMAD.IADD R5, R16, 0x1, -R9 ;  /* 0x0000000110057824 */ /* 0x000fc600078e0a09 */
[----:B------:R-:W-:Y:S01]  /*1400*/  IADD3 R10, PT, PT, R11, R16, RZ ;  /* 0x000000100b0a7210 */ /* 0x000fe20007ffe0ff */
[----:B------:R-:W-:-:S04]  /*1410*/  VIADD R8, R5, 0xfffffffe ;  /* 0xfffffffe05087836 */ /* 0x000fc80000000000 */
[----:B------:R-:W-:-:S05]  /*1420*/  IMAD R11, R10, 0x4, R1 ;  /* 0x000000040a0b7824 */ /* 0x000fca00078e0201 */
[----:B------:R0:W-:Y:S04]  /*1430*/  STL [R11], R8 ;  /* 0x000000080b007387 */ /* 0x0001e80000100800 */
[----:B------:R-:W4:Y:S01]  /*1440*/  LDL R10, [R4+0x8] ;  /* 0x00000800040a7983 */ /* 0x000f220000100800 */
[----:B-1----:R-:W-:Y:S02]  /*1450*/  IADD3 R6, PT, PT, R5, -0x3, RZ ;  /* 0xfffffffd05067810 */ /* 0x002fe40007ffe0ff */
[----:B----4-:R-:W-:-:S05]  /*1460*/  LOP3.LUT R13, RZ, R10, RZ, 0x33, !PT ;  /* 0x0000000aff0d7212 */ /* 0x010fca00078e33ff */
[----:B------:R-:W-:-:S04]  /*1470*/  IMAD.IADD R10, R13, 0x1, R16 ;  /* 0x000000010d0a7824 */ /* 0x000fc800078e0210 */
[----:B------:R-:W-:-:S05]  /*1480*/  IMAD R7, R10, 0x4, R1 ;  /* 0x000000040a077824 */ /* 0x000fca00078e0201 */
[----:B------:R1:W-:Y:S04]  /*1490*/  STL [R7], R6 ;  /* 0x0000000607007387 */ /* 0x0003e80000100800 */
[----:B------:R-:W4:Y:S02]  /*14a0*/  LDL R10, [R4+0xc] ;  /* 0x00000c00040a7983 */ /* 0x000f240000100800 */
[----:B----4-:R-:W-:Y:S01]  /*14b0*/  LOP3.LUT R13, RZ, R10, RZ, 0x33, !PT ;  /* 0x0000000aff0d7212 */ /* 0x010fe200078e33ff */
[----:B------:R-:W-:-:S04]  /*14c0*/  VIADD R10, R5, 0xfffffffc ;  /* 0xfffffffc050a7836 */ /* 0x000fc80000000000 */
[----:B------:R-:W-:-:S05]  /*14d0*/  IMAD.IADD R14, R13, 0x1, R16 ;  /* 0x000000010d0e7824 */ /* 0x000fca00078e0210 */
[----:B0-----:R-:W-:-:S05]  /*14e0*/  LEA R11, R14, R1, 0x2 ;  /* 0x000000010e0b7211 */ /* 0x001fca00078e10ff */
[----:B------:R0:W-:Y:S04]  /*14f0*/  STL [R11], R10 ;  /* 0x0000000a0b007387 */ /* 0x0001e80000100800 */
[----:B------:R-:W4:Y:S02]  /*1500*/  LDL R8, [R4+0x10] ;  /* 0x0000100004087983 */ /* 0x000f240000100800 */
[----:B----4-:R-:W-:Y:S01]  /*1510*/  LOP3.LUT R13, RZ, R8, RZ, 0x33, !PT ;  /* 0x00000008ff0d7212 */ /* 0x010fe200078e33ff */
[----:B------:R-:W-:-:S04]  /*1520*/  VIADD R8, R5, 0xfffffffb ;  /* 0xfffffffb05087836 */ /* 0x000fc80000000000 */
[----:B------:R-:W-:-:S04]  /*1530*/  IMAD.IADD R14, R13, 0x1, R16 ;  /* 0x000000010d0e7824 */ /* 0x000fc800078e0210 */
[----:B-1----:R-:W-:-:S05]  /*1540*/  IMAD R7, R14, 0x4, R1 ;  /* 0x000000040e077824 */ /* 0x002fca00078e0201 */
[----:B------:R1:W-:Y:S04]  /*1550*/  STL [R7], R8 ;  /* 0x0000000807007387 */ /* 0x0003e80000100800 */
[----:B------:R-:W4:Y:S02]  /*1560*/  LDL R6, [R4+0x14] ;  /* 0x0000140004067983 */ /* 0x000f240000100800 */
[----:B----4-:R-:W-:Y:S01]  /*1570*/  LOP3.LUT R13, RZ, R6, RZ, 0x33, !PT ;  /* 0x00000006ff0d7212 */ /* 0x010fe200078e33ff */
[----:B------:R-:W-:-:S03]  /*1580*/  VIADD R6, R5, 0xfffffffa ;  /* 0xfffffffa05067836 */ /* 0x000fc60000000000 */
[----:B------:R-:W-:-:S05]  /*1590*/  IADD3 R14, PT, PT, R13, R16, RZ ;  /* 0x000000100d0e7210 */ /* 0x000fca0007ffe0ff */
[----:B0-----:R-:W-:-:S05]  /*15a0*/  IMAD R11, R14, 0x4, R1 ;  /* 0x000000040e0b7824 */ /* 0x001fca00078e0201 */
[----:B------:R4:W-:Y:S04]  /*15b0*/  STL [R11], R6 ;  /* 0x000000060b007387 */ /* 0x0009e80000100800 */
[----:B------:R-:W5:Y:S02]  /*15c0*/  LDL R10, [R4+0x18] ;  /* 0x00001800040a7983 */ /* 0x000f640000100800 */
[----:B-----5:R-:W-:Y:S02]  /*15d0*/  LOP3.LUT R13, RZ, R10, RZ, 0x33, !PT ;  /* 0x0000000aff0d7212 */ /* 0x020fe400078e33ff */
[----:B------:R-:W-:-:S03]  /*15e0*/  IADD3 R10, PT, PT, R5, -0x7, RZ ;  /* 0xfffffff9050a7810 */ /* 0x000fc60007ffe0ff */
[----:B------:R-:W-:-:S04]  /*15f0*/  IMAD.IADD R14, R13, 0x1, R16 ;  /* 0x000000010d0e7824 */ /* 0x000fc800078e0210 */
[----:B-1----:R-:W-:-:S05]  /*1600*/  IMAD R7, R14, 0x4, R1 ;  /* 0x000000040e077824 */ /* 0x002fca00078e0201 */
[----:B------:R4:W-:Y:S04]  /*1610*/  STL [R7], R10 ;  /* 0x0000000a07007387 */ /* 0x0009e80000100800 */
[----:B------:R-:W5:Y:S01]  /*1620*/  LDL R8, [R4+0x1c] ;  /* 0x00001c0004087983 */ /* 0x000f620000100800 */
[----:B------:R-:W-:Y:S02]  /*1630*/  VIADD R5, R5, 0xfffffff8 ;  /* 0xfffffff805057836 */ /* 0x000fe40000000000 */
[----:B------:R-:W-:Y:S01]  /*1640*/  VIADD R9, R9, 0x8 ;  /* 0x0000000809097836 */ /* 0x000fe20000000000 */
[----:B-----5:R-:W-:-:S05]  /*1650*/  LOP3.LUT R13, RZ, R8, RZ, 0x33, !PT ;  /* 0x00000008ff0d7212 */ /* 0x020fca00078e33ff */
[----:B------:R-:W-:-:S05]  /*1660*/  IMAD.IADD R8, R13, 0x1, R16 ;  /* 0x000000010d087824 */ /* 0x000fca00078e0210 */
[----:B------:R-:W-:-:S05]  /*1670*/  LEA R8, R8, R1, 0x2 ;  /* 0x0000000108087211 */ /* 0x000fca00078e10ff */
[----:B------:R4:W-:Y:S02]  /*1680*/  STL [R8], R5 ;  /* 0x0000000508007387 */ /* 0x0009e40000100800 */
.L_x_68:
[----:B------:R-:W-:Y:S05]  /*1690*/  @!P1 BRA `(.L_x_65) ;  /* 0x0000000000b89947 */ /* 0x000fea0003800000 */
[----:B------:R-:W-:Y:S02]  /*16a0*/  ISETP.GE.U32.AND P0, PT, R12, 0x4, PT ;  /* 0x000000040c00780c */ /* 0x000fe40003f06070 */
[----:B-1----:R-:W-:-:S04]  /*16b0*/  LOP3.LUT R4, R28, 0x3, RZ, 0xc0, !PT ;  /* 0x000000031c047812 */ /* 0x002fc800078ec0ff */
[----:B------:R-:W-:-:S07]  /*16c0*/  ISETP.NE.AND P1, PT, R4, RZ, PT ;  /* 0x000000ff0400720c */ /* 0x000fce0003f25270 */
[----:B------:R-:W-:Y:S06]  /*16d0*/  @!P0 BRA `(.L_x_69) ;  /* 0x0000000000708947 */ /* 0x000fec0003800000 */
[----:B0---4-:R-:W-:-:S05]  /*16e0*/  IMAD R11, R9, 0x4, R2 ;  /* 0x00000004090b7824 */ /* 0x011fca00078e0202 */
[----:B------:R-:W4:Y:S01]  /*16f0*/  LDL R5, [R11] ;  /* 0x000000000b057983 */ /* 0x000f220000100800 */
[----:B------:R-:W-:-:S04]  /*1700*/  LOP3.LUT R7, RZ, R9, RZ, 0x33, !PT ;  /* 0x00000009ff077212 */ /* 0x000fc800078e33ff */
[----:B------:R-:W-:Y:S02]  /*1710*/  IADD3 R7, PT, PT, R7, R16, RZ ;  /* 0x0000001007077210 */ /* 0x000fe40007ffe0ff */
[----:B----4-:R-:W-:-:S05]  /*1720*/  LOP3.LUT R5, RZ, R5, RZ, 0x33, !PT ;  /* 0x00000005ff057212 */ /* 0x010fca00078e33ff */
[----:B------:R-:W-:-:S04]  /*1730*/  IMAD.IADD R6, R5, 0x1, R16 ;  /* 0x0000000105067824 */ /* 0x000fc800078e0210 */
[----:B------:R-:W-:-:S05]  /*1740*/  IMAD R6, R6, 0x4, R1 ;  /* 0x0000000406067824 */ /* 0x000fca00078e0201 */
[----:B------:R0:W-:Y:S04]  /*1750*/  STL [R6], R7 ;  /* 0x0000000706007387 */ /* 0x0001e80000100800 */
[----:B------:R-:W4:Y:S01]  /*1760*/  LDL R5, [R11+0x4] ;  /* 0x000004000b057983 */ /* 0x000f220000100800 */
[----:B------:R-:W-:-:S05]  /*1770*/  IMAD.IADD R12, R16, 0x1, -R9 ;  /* 0x00000001100c7824 */ /* 0x000fca00078e0a09 */
[----:B------:R-:W-:Y:S02]  /*1780*/  IADD3 R13, PT, PT, R12, -0x2, RZ ;  /* 0xfffffffe0c0d7810 */ /* 0x000fe40007ffe0ff */
[----:B----4-:R-:W-:-:S05]  /*1790*/  LOP3.LUT R5, RZ, R5, RZ, 0x33, !PT ;  /* 0x00000005ff057212 */ /* 0x010fca00078e33ff */
[----:B------:R-:W-:-:S04]  /*17a0*/  IMAD.IADD R8, R5, 0x1, R16 ;  /* 0x0000000105087824 */ /* 0x000fc800078e0210 */
[----:B------:R-:W-:-:S05]  /*17b0*/  IMAD R8, R8, 0x4, R1 ;  /* 0x0000000408087824 */ /* 0x000fca00078e0201 */
[----:B------:R1:W-:Y:S04]  /*17c0*/  STL [R8], R13 ;  /* 0x0000000d08007387 */ /* 0x0003e80000100800 */
[----:B------:R-:W4:Y:S01]  /*17d0*/  LDL R5, [R11+0x8] ;  /* 0x000008000b057983 */ /* 0x000f220000100800 */
[----:B0-----:R-:W-:Y:S01]  /*17e0*/  VIADD R7, R12, 0xfffffffd ;  /* 0xfffffffd0c077836 */ /* 0x001fe20000000000 */
[----:B----4-:R-:W-:-:S05]  /*17f0*/  LOP3.LUT R5, RZ, R5, RZ, 0x33, !PT ;  /* 0x00000005ff057212 */ /* 0x010fca00078e33ff */
[----:B------:R-:W-:-:S05]  /*1800*/  IMAD.IADD R10, R5, 0x1, R16 ;  /* 0x00000001050a7824 */ /* 0x000fca00078e0210 */
[----:B------:R-:W-:-:S05]  /*1810*/  LEA R10, R10, R1, 0x2 ;  /* 0x000000010a0a7211 */ /* 0x000fca00078e10ff */
[----:B------:R1:W-:Y:S04]  /*1820*/  STL [R10], R7 ;  /* 0x000000070a007387 */ /* 0x0003e80000100800 */
[----:B------:R-:W4:Y:S01]  /*1830*/  LDL R5, [R11+0xc] ;  /* 0x00000c000b057983 */ /* 0x000f220000100800 */
[----:B------:R-:W-:Y:S02]  /*1840*/  IADD3 R9, PT, PT, R9, 0x4, RZ ;  /* 0x0000000409097810 */ /* 0x000fe40007ffe0ff */
[----:B----4-:R-:W-:-:S05]  /*1850*/  LOP3.LUT R5, RZ, R5, RZ, 0x33, !PT ;  /* 0x00000005ff057212 */ /* 0x010fca00078e33ff */
[----:B------:R-:W-:Y:S02]  /*1860*/  IMAD.IADD R6, R5, 0x1, R16 ;  /* 0x0000000105067824 */ /* 0x000fe400078e0210 */
[----:B------:R-:W-:Y:S02]  /*1870*/  VIADD R5, R12, 0xfffffffc ;  /* 0xfffffffc0c057836 */ /* 0x000fe40000000000 */
[----:B------:R-:W-:-:S05]  /*1880*/  IMAD R6, R6, 0x4, R1 ;  /* 0x0000000406067824 */ /* 0x000fca00078e0201 */
[----:B------:R1:W-:Y:S02]  /*1890*/  STL [R6], R5 ;  /* 0x0000000506007387 */ /* 0x0003e40000100800 */
.L_x_69:
[----:B------:R-:W-:Y:S05]  /*18a0*/  @!P1 BRA `(.L_x_65) ;  /* 0x0000000000349947 */ /* 0x000fea0003800000 */
[----:B-1--4-:R-:W-:Y:S02]  /*18b0*/  IMAD R7, R9, 0x4, R2 ;  /* 0x0000000409077824 */ /* 0x012fe400078e0202 */
[----:B------:R-:W-:Y:S02]  /*18c0*/  IMAD.MOV R4, RZ, RZ, -R4 ;  /* 0x000000ffff047224 */ /* 0x000fe400078e0a04 */
[----:B------:R-:W-:-:S07]  /*18d0*/  IMAD.IADD R9, R16, 0x1, -R9 ;  /* 0x0000000110097824 */ /* 0x000fce00078e0a09 */
.L_x_70:
[----:B-1----:R1:W4:Y:S01]  /*18e0*/  LDL R5, [R7] ;  /* 0x0000000007057983 */ /* 0x0023220000100800 */
[----:B------:R-:W-:Y:S01]  /*18f0*/  IADD3 R9, PT, PT, R9, -0x1, RZ ;  /* 0xffffffff09097810 */ /* 0x000fe20007ffe0ff */
[----:B------:R-:W-:-:S05]  /*1900*/  VIADD R4, R4, 0x1 ;  /* 0x0000000104047836 */ /* 0x000fca0000000000 */
[----:B------:R-:W-:Y:S01]  /*1910*/  ISETP.NE.AND P0, PT, R4, RZ, PT ;  /* 0x000000ff0400720c */ /* 0x000fe20003f05270 */
[----:B-1----:R-:W-:Y:S01]  /*1920*/  VIADD R7, R7, 0x4 ;  /* 0x0000000407077836 */ /* 0x002fe20000000000 */
[----:B----4-:R-:W-:-:S05]  /*1930*/  LOP3.LUT R5, RZ, R5, RZ, 0x33, !PT ;  /* 0x00000005ff057212 */ /* 0x010fca00078e33ff */
[----:B------:R-:W-:-:S04]  /*1940*/  IMAD.IADD R6, R5, 0x1, R16 ;  /* 0x0000000105067824 */ /* 0x000fc800078e0210 */
[----:B------:R-:W-:-:S05]  /*1950*/  IMAD R6, R6, 0x4, R1 ;  /* 0x0000000406067824 */ /* 0x000fca00078e0201 */
[----:B------:R1:W-:Y:S01]  /*1960*/  STL [R6], R9 ;  /* 0x0000000906007387 */ /* 0x0003e20000100800 */
[----:B------:R-:W-:Y:S05]  /*1970*/  @P0 BRA `(.L_x_70) ;  /* 0xfffffffc00d80947 */ /* 0x000fea000383ffff */
.L_x_65:
[-C--:B-1--4-:R-:W-:Y:S01]  /*1980*/  MOV R4, R16.reuse ;  /* 0x0000001000047202 */ /* 0x092fe20000000f00 */
[--C-:B------:R-:W-:Y:S01]  /*1990*/  IMAD.MOV.U32 R5, RZ, RZ, R16.reuse ;  /* 0x000000ffff057224 */ /* 0x100fe200078e0010 */
[-C--:B------:R-:W-:Y:S01]  /*19a0*/  MOV R8, R16.reuse ;  /* 0x0000001000087202 */ /* 0x080fe20000000f00 */
[--C-:B------:R-:W-:Y:S01]  /*19b0*/  IMAD.MOV.U32 R6, RZ, RZ, R16.reuse ;  /* 0x000000ffff067224 */ /* 0x100fe200078e0010 */
[-C--:B------:R-:W-:Y:S01]  /*19c0*/  MOV R12, R16.reuse ;  /* 0x00000010000c7202 */ /* 0x080fe20000000f00 */
[--C-:B------:R-:W-:Y:S01]  /*19d0*/  IMAD.MOV.U32 R7, RZ, RZ, R16.reuse ;  /* 0x000000ffff077224 */ /* 0x100fe200078e0010 */
[-C--:B------:R-:W-:Y:S01]  /*19e0*/  MOV R17, R16.reuse ;  /* 0x0000001000117202 */ /* 0x080fe20000000f00 */
[--C-:B------:R-:W-:Y:S01]  /*19f0*/  IMAD.MOV.U32 R9, RZ, RZ, R16.reuse ;  /* 0x000000ffff097224 */ /* 0x100fe200078e0010 */
[-C--:B------:R-:W-:Y:S01]  /*1a00*/  MOV R20, R16.reuse ;  /* 0x0000001000147202 */ /* 0x080fe20000000f00 */
[--C-:B0-----:R-:W-:Y:S01]  /*1a10*/  IMAD.MOV.U32 R10, RZ, RZ, R16.reuse ;  /* 0x000000ffff0a7224 */ /* 0x101fe200078e0010 */
[-C--:B------:R-:W-:Y:S01]  /*1a20*/  MOV R23, R16.reuse ;  /* 0x0000001000177202 */ /* 0x080fe20000000f00 */
[--C-:B------:R-:W-:Y:S01]  /*1a30*/  IMAD.MOV.U32 R11, RZ, RZ, R16.reuse ;  /* 0x000000ffff0b7224 */ /* 0x100fe200078e0010 */
[----:B------:R-:W-:Y:S01]  /*1a40*/  MOV R26, R16 ;  /* 0x00000010001a7202 */ /* 0x000fe20000000f00 */
[--C-:B------:R-:W-:Y:S01]  /*1a50*/  IMAD.MOV.U32 R13, RZ, RZ, R16.reuse ;  /* 0x000000ffff0d7224 */ /* 0x100fe200078e0010 */
[----:B------:R0:W-:Y:S01]  /*1a60*/  STL.128 [R1+0x41a0], R4 ;  /* 0x0041a00401007387 */ /* 0x0001e20000100c00 */
[--C-:B------:R-:W-:Y:S01]  /*1a70*/  IMAD.MOV.U32 R14, RZ, RZ, R16.reuse ;  /* 0x000000ffff0e7224 */ /* 0x100fe200078e0010 */
[----:B------:R-:W-:Y:S01]  /*1a80*/  ISETP.GT.AND P0, PT, R16, 0x1, PT ;  /* 0x000000011000780c */ /* 0x000fe20003f04270 */
[--C-:B------:R-:W-:Y:S01]  /*1a90*/  IMAD.MOV.U32 R15, RZ, RZ, R16.reuse ;  /* 0x000000ffff0f7224 */ /* 0x100fe200078e0010 */
[----:B------:R0:W-:Y:S01]  /*1aa0*/  STL.128 [R1+0x41b0], R8 ;  /* 0x0041b00801007387 */ /* 0x0001e20000100c00 */
[----:B------:R-:W-:-:S02]  /*1ab0*/  IMAD.MOV.U32 R18, RZ, RZ, R16 ;  /* 0x000000ffff127224 */ /* 0x000fc400078e0010 */
[--C-:B------:R-:W-:Y:S01]  /*1ac0*/  IMAD.MOV.U32 R19, RZ, RZ, R16.reuse ;  /* 0x000000ffff137224 */ /* 0x100fe200078e0010 */
[----:B------:R0:W-:Y:S01]  /*1ad0*/  STL.128 [R1+0x41c0], R12 ;  /* 0x0041c00c01007387 */ /* 0x0001e20000100c00 */
[--C-:B------:R-:W-:Y:S02]  /*1ae0*/  IMAD.MOV.U32 R21, RZ, RZ, R16.reuse ;  /* 0x000000ffff157224 */ /* 0x100fe400078e0010 */
[--C-:B------:R-:W-:Y:S01]  /*1af0*/  IMAD.MOV.U32 R22, RZ, RZ, R16.reuse ;  /* 0x000000ffff167224 */ /* 0x100fe200078e0010 */
[----:B------:R0:W-:Y:S01]  /*1b00*/  STL.128 [R1+0x41d0], R16 ;  /* 0x0041d01001007387 */ /* 0x0001e20000100c00 */
[--C-:B------:R-:W-:Y:S02]  /*1b10*/  IMAD.MOV.U32 R24, RZ, RZ, R16.reuse ;  /* 0x000000ffff187224 */ /* 0x100fe400078e0010 */
[--C-:B------:R-:W-:Y:S01]  /*1b20*/  IMAD.MOV.U32 R25, RZ, RZ, R16.reuse ;  /* 0x000000ffff197224 */ /* 0x100fe200078e0010 */
[----:B------:R0:W-:Y:S01]  /*1b30*/  STL.128 [R1+0x41e0], R20 ;  /* 0x0041e01401007387 */ /* 0x0001e20000100c00 */
[----:B------:R-:W-:-:S03]  /*1b40*/  IMAD.MOV.U32 R27, RZ, RZ, R16 ;  /* 0x000000ffff1b7224 */ /* 0x000fc600078e0010 */
[----:B------:R0:W-:Y:S04]  /*1b50*/  STL.128 [R1+0x4200], R4 ;  /* 0x0042000401007387 */ /* 0x0001e80000100c00 */
        /* <DEDUP_REMOVED lines=25> */
[----:B------:R0:W-:Y:S01]  /*1cf0*/  STL.128 [R1+0x4390], R4 ;  /* 0x0043900401007387 */ /* 0x0001e20000100c00 */
[----:B------:R-:W-:Y:S05]  /*1d00*/  @!P0 BRA `(.L_x_71) ;  /* 0x00000008009c8947 */ /* 0x000fea0003800000 */
[----:B------:R-:W-:Y:S01]  /*1d10*/  ISETP.GE.U32.AND P0, PT, R3, 0xf, PT ;  /* 0x0000000f0300780c */ /* 0x000fe20003f06070 */
[----:B------:R-:W-:Y:S01]  /*1d20*/  IMAD.MOV.U32 R3, RZ, RZ, RZ ;  /* 0x000000ffff037224 */ /* 0x000fe200078e00ff */
[----:B0-----:R-:W-:-:S04]  /*1d30*/  LOP3.LUT R20, R28, 0xf, RZ, 0xc0, !PT ;  /* 0x0000000f1c147812 */ /* 0x001fc800078ec0ff */
[----:B------:R-:W-:-:S07]  /*1d40*/  ISETP.NE.AND P1, PT, R20, RZ, PT ;  /* 0x000000ff1400720c */ /* 0x000fce0003f25270 */
[----:B------:R-:W-:Y:S06]  /*1d50*/  @!P0 BRA `(.L_x_72) ;  /* 0x0000000400308947 */ /* 0x000fec0003800000 */
[----:B------:R-:W-:Y:S01]  /*1d60*/  LOP3.LUT R3, R28, 0xfffffff0, RZ, 0xc0, !PT ;  /* 0xfffffff01c037812 */ /* 0x000fe200078ec0ff */
[----:B------:R-:W0:Y:S01]  /*1d70*/  LDCU.64 UR8, c[0x0][0x380] ;  /* 0x00007000ff0877ac */ /* 0x000e220008000a00 */
[----:B------:R-:W-:-:S05]  /*1d80*/  UMOV UR4, URZ ;  /* 0x000000ff00047c82 */ /* 0x000fca0008000000 */
.L_x_73:
[----:B0-----:R-:W-:-:S04]  /*1d90*/  UIADD3 UR5, UP0, UPT, UR4, UR8, URZ ;  /* 0x0000000804057290 */ /* 0x001fc8000ff1e0ff */
[----:B------:R-:W-:Y:S02]  /*1da0*/  UIADD3.X UR7, UPT, UPT, URZ, UR9, URZ, UP0, !UPT ;  /* 0x00000009ff077290 */ /* 0x000fe400087fe4ff */
[----:B-1----:R-:W-:-:S04]  /*1db0*/  MOV R4, UR5 ;  /* 0x0000000500047c02 */ /* 0x002fc80008000f00 */
[----:B------:R-:W-:-:S05]  /*1dc0*/  IMAD.U32 R5, RZ, RZ, UR7 ;  /* 0x00000007ff057e24 */ /* 0x000fca000f8e00ff */
[----:B------:R-:W4:Y:S04]  /*1dd0*/  LDG.E.S8 R10, desc[UR36][R4.64] ;  /* 0x00000024040a7981 */ /* 0x000f28000c1e1300 */
[----:B------:R-:W5:Y:S04]  /*1de0*/  LDG.E.S8 R22, desc[UR36][R4.64+0x1] ;  /* 0x0000012404167981 */ /* 0x000f68000c1e1300 */
[----:B------:R-:W2:Y:S04]  /*1df0*/  LDG.E.S8 R6, desc[UR36][R4.64+0x2] ;  /* 0x0000022404067981 */ /* 0x000ea8000c1e1300 */
[----:B------:R-:W3:Y:S04]  /*1e00*/  LDG.E.S8 R25, desc[UR36][R4.64+0x3] ;  /* 0x0000032404197981 */ /* 0x000ee8000c1e1300 */
        /* <DEDUP_REMOVED lines=11> */
[----:B------:R0:W3:Y:S01]  /*1ec0*/  LDG.E.S8 R8, desc[UR36][R4.64+0xf] ;  /* 0x00000f2404087981 */ /* 0x0000e2000c1e1300 */
[----:B------:R-:W-:-:S06]  /*1ed0*/  ULOP3.LUT UR5, URZ, UR4, URZ, 0x33, !UPT ;  /* 0x00000004ff057292 */ /* 0x000fcc000f8e33ff */
[----:B------:R-:W-:Y:S01]  /*1ee0*/  VIADD R12, R16, UR5 ;  /* 0x00000005100c7c36 */ /* 0x000fe20008000000 */
[-C--:B----4-:R-:W-:Y:S01]  /*1ef0*/  LEA R14, R10, R2.reuse, 0x2 ;  /* 0x000000020a0e7211 */ /* 0x090fe200078e10ff */
[----:B------:R-:W-:Y:S01]  /*1f00*/  VIADD R10, R16, -UR4 ;  /* 0x80000004100a7c36 */ /* 0x000fe20008000000 */
[----:B------:R-:W-:Y:S01]  /*1f10*/  UIADD3 UR4, UPT, UPT, UR4, 0x10, URZ ;  /* 0x0000001004047890 */ /* 0x000fe2000fffe0ff */
[-C--:B-----5:R-:W-:Y:S02]  /*1f20*/  LEA R22, R22, R2.reuse, 0x2 ;  /* 0x0000000216167211 */ /* 0x0a0fe400078e10ff */
[C---:B------:R-:W-:Y:S01]  /*1f30*/  VIADD R18, R10.reuse, 0xfffffffe ;  /* 0xfffffffe0a127836 */ /* 0x040fe20000000000 */
[----:B------:R1:W-:Y:S01]  /*1f40*/  STL [R14], R12 ;  /* 0x0000000c0e007387 */ /* 0x0003e20000100800 */
[----:B0-----:R-:W-:Y:S01]  /*1f50*/  IADD3 R4, PT, PT, R10, -0x4, RZ ;  /* 0xfffffffc0a047810 */ /* 0x001fe20007ffe0ff */
[----:B--2---:R-:W-:Y:S01]  /*1f60*/  IMAD R24, R6, 0x4, R2 ;  /* 0x0000000406187824 */ /* 0x004fe200078e0202 */
[----:B------:R-:W-:Y:S01]  /*1f70*/  ISETP.NE.AND P0, PT, R3, UR4, PT ;  /* 0x0000000403007c0c */ /* 0x000fe2000bf05270 */
[C---:B------:R-:W-:Y:S01]  /*1f80*/  VIADD R6, R10.reuse, 0xfffffffd ;  /* 0xfffffffd0a067836 */ /* 0x040fe20000000000 */
[----:B------:R0:W-:Y:S01]  /*1f90*/  STL [R22], R18 ;  /* 0x0000001216007387 */ /* 0x0001e20000100800 */
[----:B---3--:R-:W-:Y:S01]  /*1fa0*/  LEA R25, R25, R2, 0x2 ;  /* 0x0000000219197211 */ /* 0x008fe200078e10ff */
[----:B------:R-:W-:-:S02]  /*1fb0*/  VIADD R5, R10, 0xfffffffb ;  /* 0xfffffffb0a057836 */ /* 0x000fc40000000000 */
[C---:B------:R-:W-:Y:S01]  /*1fc0*/  VIADD R26, R10.reuse, 0xfffffffa ;  /* 0xfffffffa0a1a7836 */ /* 0x040fe20000000000 */
[----:B------:R2:W-:Y:S01]  /*1fd0*/  STL [R24], R6 ;  /* 0x0000000618007387 */ /* 0x0005e20000100800 */
[--C-:B-1----:R-:W-:Y:S01]  /*1fe0*/  IMAD R12, R27, 0x4, R2.reuse ;  /* 0x000000041b0c7824 */ /* 0x102fe200078e0202 */
[C---:B------:R-:W-:Y:S01]  /*1ff0*/  IADD3 R14, PT, PT, R10.reuse, -0x7, RZ ;  /* 0xfffffff90a0e7810 */ /* 0x040fe20007ffe0ff */
[--C-:B------:R-:W-:Y:S01]  /*2000*/  IMAD R29, R29, 0x4, R2.reuse ;  /* 0x000000041d1d7824 */ /* 0x100fe200078e0202 */
[----:B------:R1:W-:Y:S01]  /*2010*/  STL [R25], R4 ;  /* 0x0000000419007387 */ /* 0x0003e20000100800 */
[C---:B0-----:R-:W-:Y:S01]  /*2020*/  VIADD R18, R10.reuse, 0xfffffff7 ;  /* 0xfffffff70a127836 */ /* 0x041fe20000000000 */
[C---:B------:R-:W-:Y:S01]  /*2030*/  IADD3 R22, PT, PT, R10.reuse, -0xa, RZ ;  /* 0xfffffff60a167810 */ /* 0x040fe20007ffe0ff */
[----:B------:R-:W-:Y:S01]  /*2040*/  IMAD R15, R15, 0x4, R2 ;  /* 0x000000040f0f7824 */ /* 0x000fe200078e0202 */
[----:B------:R0:W-:Y:S01]  /*2050*/  STL [R12], R5 ;  /* 0x000000050c007387 */ /* 0x0001e20000100800 */
[----:B--2---:R-:W-:Y:S01]  /*2060*/  VIADD R6, R10, 0xfffffff8 ;  /* 0xfffffff80a067836 */ /* 0x004fe20000000000 */
[----:B------:R-:W-:-:S02]  /*2070*/  LEA R17, R17, R2, 0x2 ;  /* 0x0000000211117211 */ /* 0x000fc400078e10ff */
[----:B------:R2:W-:Y:S01]  /*2080*/  STL [R29], R26 ;  /* 0x0000001a1d007387 */ /* 0x0005e20000100800 */
[C---:B------:R-:W-:Y:S02]  /*2090*/  VIADD R24, R10.reuse, 0xfffffff5 ;  /* 0xfffffff50a187836 */ /* 0x040fe40000000000 */
[--C-:B------:R-:W-:Y:S01]  /*20a0*/  IMAD R23, R23, 0x4, R2.reuse ;  /* 0x0000000417177824 */ /* 0x100fe200078e0202 */
[----:B------:R-:W-:Y:S01]  /*20b0*/  STL [R15], R14 ;  /* 0x0000000e0f007387 */ /* 0x000fe20000100800 */
[C---:B-1----:R-:W-:Y:S01]  /*20c0*/  VIADD R4, R10.reuse, 0xfffffff4 ;  /* 0xfffffff40a047836 */ /* 0x042fe20000000000 */
[C---:B0-----:R-:W-:Y:S01]  /*20d0*/  IADD3 R12, PT, PT, R10.reuse, -0xe, RZ ;  /* 0xfffffff20a0c7810 */ /* 0x041fe20007ffe0ff */
[----:B------:R-:W-:Y:S01]  /*20e0*/  IMAD R19, R19, 0x4, R2 ;  /* 0x0000000413137824 */ /* 0x000fe200078e0202 */
[----:B------:R0:W-:Y:S01]  /*20f0*/  STL [R17], R6 ;  /* 0x0000000611007387 */ /* 0x0001e20000100800 */
[C---:B------:R-:W-:Y:S01]  /*2100*/  VIADD R5, R10.reuse, 0xfffffff3 ;  /* 0xfffffff30a057836 */ /* 0x040fe20000000000 */
[-C--:B------:R-:W-:Y:S01]  /*2110*/  LEA R21, R21, R2.reuse, 0x2 ;  /* 0x0000000215157211 */ /* 0x080fe200078e10ff */
[C---:B------:R-:W-:Y:S01]  /*2120*/  VIADD R25, R10.reuse, 0xfffffff1 ;  /* 0xfffffff10a197836 */ /* 0x040fe20000000000 */
[----:B------:R1:W-:Y:S01]  /*2130*/  STL [R23], R18 ;  /* 0x0000001217007387 */ /* 0x0003e20000100800 */
[----:B--2---:R-:W-:Y:S01]  /*2140*/  VIADD R26, R10, 0xfffffff0 ;  /* 0xfffffff00a1a7836 */ /* 0x004fe20000000000 */
[----:B------:R-:W-:-:S02]  /*2150*/  LEA R7, R7, R2, 0x2 ;  /* 0x0000000207077211 */ /* 0x000fc400078e10ff */
[----:B------:R1:W-:Y:S01]  /*2160*/  STL [R19], R22 ;  /* 0x0000001613007387 */ /* 0x0003e20000100800 */
[----:B------:R-:W-:-:S03]  /*2170*/  IMAD R10, R9, 0x4, R2 ;  /* 0x00000004090a7824 */ /* 0x000fc600078e0202 */
[----:B------:R1:W-:Y:S01]  /*2180*/  STL [R21], R24 ;  /* 0x0000001815007387 */ /* 0x0003e20000100800 */
[----:B------:R-:W-:-:S03]  /*2190*/  IMAD R11, R11, 0x4, R2 ;  /* 0x000000040b0b7824 */ /* 0x000fc600078e0202 */
[----:B------:R1:W-:Y:S01]  /*21a0*/  STL [R7], R4 ;  /* 0x0000000407007387 */ /* 0x0003e20000100800 */
[----:B0-----:R-:W-:-:S03]  /*21b0*/  LEA R6, R13, R2, 0x2 ;  /* 0x000000020d067211 */ /* 0x001fc600078e10ff */
[----:B------:R1:W-:Y:S01]  /*21c0*/  STL [R10], R5 ;  /* 0x000000050a007387 */ /* 0x0003e20000100800 */
[----:B------:R-:W-:-:S03]  /*21d0*/  IMAD R9, R8, 0x4, R2 ;  /* 0x0000000408097824 */ /* 0x000fc600078e0202 */
[----:B------:R1:W-:Y:S04]  /*21e0*/  STL [R11], R12 ;  /* 0x0000000c0b007387 */ /* 0x0003e80000100800 */
[----:B------:R1:W-:Y:S04]  /*21f0*/  STL [R6], R25 ;  /* 0x0000001906007387 */ /* 0x0003e80000100800 */
[----:B------:R1:W-:Y:S01]  /*2200*/  STL [R9], R26 ;  /* 0x0000001a09007387 */ /* 0x0003e20000100800 */
[----:B------:R-:W-:Y:S05]  /*2210*/  @P0 BRA `(.L_x_73) ;  /* 0xfffffff800dc0947 */ /* 0x000fea000383ffff */
.L_x_72:
[----:B------:R-:W-:Y:S05]  /*2220*/  @!P1 BRA `(.L_x_71) ;  /* 0x0000000400549947 */ /* 0x000fea0003800000 */
[----:B------:R-:W-:Y:S02]  /*2230*/  ISETP.GE.U32.AND P0, PT, R20, 0x8, PT ;  /* 0x000000081400780c */ /* 0x000fe40003f06070 */
[----:B------:R-:W-:-:S04]  /*2240*/  LOP3.LUT R14, R28, 0x7, RZ, 0xc0, !PT ;  /* 0x000000071c0e7812 */ /* 0x000fc800078ec0ff */
[----:B------:R-:W-:-:S07]  /*2250*/  ISETP.NE.AND P1, PT, R14, RZ, PT ;  /* 0x000000ff0e00720c */ /* 0x000fce0003f25270 */
[----:B------:R-:W-:Y:S06]  /*2260*/  @!P0 BRA `(.L_x_74) ;  /* 0x0000000000988947 */ /* 0x000fec0003800000 */
[----:B------:R-:W1:Y:S02]  /*2270*/  LDCU.64 UR4, c[0x0][0x380] ;  /* 0x00007000ff0477ac */ /* 0x000e640008000a00 */
[----:B-1----:R-:W-:-:S05]  /*2280*/  IADD3 R4, P0, PT, R3, UR4, RZ ;  /* 0x0000000403047c10 */ /* 0x002fca000ff1e0ff */
[----:B------:R-:W-:-:S05]  /*2290*/  IMAD.X R5, RZ, RZ, UR5, P0 ;  /* 0x00000005ff057e24 */ /* 0x000fca00080e06ff */
[----:B------:R-:W4:Y:S04]  /*22a0*/  LDG.E.S8 R19, desc[UR36][R4.64] ;  /* 0x0000002404137981 */ /* 0x000f28000c1e1300 */
[----:B------:R-:W5:Y:S04]  /*22b0*/  LDG.E.S8 R21, desc[UR36][R4.64+0x1] ;  /* 0x0000012404157981 */ /* 0x000f68000c1e1300 */
[----:B------:R-:W2:Y:S04]  /*22c0*/  LDG.E.S8 R23, desc[UR36][R4.64+0x2] ;  /* 0x0000022404177981 */ /* 0x000ea8000c1e1300 */
[----:B------:R-:W3:Y:S04]  /*22d0*/  LDG.E.S8 R15, desc[UR36][R4.64+0x3] ;  /* 0x00000324040f7981 */ /* 0x000ee8000c1e1300 */
[----:B------:R-:W3:Y:S04]  /*22e0*/  LDG.E.S8 R11, desc[UR36][R4.64+0x4] ;  /* 0x00000424040b7981 */ /* 0x000ee8000c1e1300 */
[----:B------:R-:W3:Y:S04]  /*22f0*/  LDG.E.S8 R9, desc[UR36][R4.64+0x5] ;  /* 0x0000052404097981 */ /* 0x000ee8000c1e1300 */
[----:B------:R-:W3:Y:S04]  /*2300*/  LDG.E.S8 R7, desc[UR36][R4.64+0x6] ;  /* 0x0000062404077981 */ /* 0x000ee8000c1e1300 */
[----:B------:R0:W3:Y:S01]  /*2310*/  LDG.E.S8 R13, desc[UR36][R4.64+0x7] ;  /* 0x00000724040d7981 */ /* 0x0000e2000c1e1300 */
[----:B------:R-:W-:-:S02]  /*2320*/  LOP3.LUT R17, RZ, R3, RZ, 0x33, !PT ;  /* 0x00000003ff117212 */ /* 0x000fc400078e33ff */
[C---:B------:R-:W-:Y:S01]  /*2330*/  IADD3 R8, PT, PT, -R3.reuse, R16, RZ ;  /* 0x0000001003087210 */ /* 0x040fe20007ffe1ff */
[----:B------:R-:W-:Y:S02]  /*2340*/  VIADD R3, R3, 0x8 ;  /* 0x0000000803037836 */ /* 0x000fe40000000000 */
[----:B------:R-:W-:Y:S01]  /*2350*/  IMAD.IADD R17, R17, 0x1, R16 ;  /* 0x0000000111117824 */ /* 0x000fe200078e0210 */
[C---:B------:R-:W-:Y:S01]  /*2360*/  IADD3 R12, PT, PT, R8.reuse, -0x3, RZ ;  /* 0xfffffffd080c7810 */ /* 0x040fe20007ffe0ff */
[C---:B------:R-:W-:Y:S01]  /*2370*/  VIADD R10, R8.reuse, 0xfffffffe ;  /* 0xfffffffe080a7836 */ /* 0x040fe20000000000 */
[C---:B------:R-:W-:Y:S01]  /*2380*/  IADD3 R18, PT, PT, R8.reuse, -0x6, RZ ;  /* 0xfffffffa08127810 */ /* 0x040fe20007ffe0ff */
[C---:B0-----:R-:W-:Y:S02]  /*2390*/  VIADD R4, R8.reuse, 0xfffffffc ;  /* 0xfffffffc08047836 */ /* 0x041fe40000000000 */
[C---:B------:R-:W-:Y:S02]  /*23a0*/  VIADD R5, R8.reuse, 0xfffffffb ;  /* 0xfffffffb08057836 */ /* 0x040fe40000000000 */
[----:B------:R-:W-:-:S02]  /*23b0*/  VIADD R20, R8, 0xfffffff8 ;  /* 0xfffffff808147836 */ /* 0x000fc40000000000 */
[--C-:B----4-:R-:W-:Y:S02]  /*23c0*/  IMAD R6, R19, 0x4, R2.reuse ;  /* 0x0000000413067824 */ /* 0x110fe400078e0202 */
[----:B------:R-:W-:Y:S02]  /*23d0*/  VIADD R19, R8, 0xfffffff9 ;  /* 0xfffffff908137836 */ /* 0x000fe40000000000 */
[----:B-----5:R-:W-:Y:S01]  /*23e0*/  IMAD R21, R21, 0x4, R2 ;  /* 0x0000000415157824 */ /* 0x020fe200078e0202 */
[----:B------:R0:W-:Y:S01]  /*23f0*/  STL [R6], R17 ;  /* 0x0000001106007387 */ /* 0x0001e20000100800 */
[----:B--2---:R-:W-:-:S03]  /*2400*/  LEA R23, R23, R2, 0x2 ;  /* 0x0000000217177211 */ /* 0x004fc600078e10ff */
[----:B------:R4:W-:Y:S01]  /*2410*/  STL [R21], R10 ;  /* 0x0000000a15007387 */ /* 0x0009e20000100800 */
[----:B---3--:R-:W-:-:S03]  /*2420*/  LEA R15, R15, R2, 0x2 ;  /* 0x000000020f0f7211 */ /* 0x008fc600078e10ff */
        /* <DEDUP_REMOVED lines=9> */
[----:B------:R4:W-:Y:S02]  /*24c0*/  STL [R13], R20 ;  /* 0x000000140d007387 */ /* 0x0009e40000100800 */
.L_x_74:
[----:B------:R-:W-:Y:S05]  /*24d0*/  @!P1 BRA `(.L_x_71) ;  /* 0x0000000000a89947 */ /* 0x000fea0003800000 */
[----:B------:R-:W-:Y:S02]  /*24e0*/  ISETP.GE.U32.AND P0, PT, R14, 0x4, PT ;  /* 0x000000040e00780c */ /* 0x000fe40003f06070 */
[----:B-1--4-:R-:W-:-:S04]  /*24f0*/  LOP3.LUT R6, R28, 0x3, RZ, 0xc0, !PT ;  /* 0x000000031c067812 */ /* 0x012fc800078ec0ff */
[----:B------:R-:W-:-:S07]  /*2500*/  ISETP.NE.AND P1, PT, R6, RZ, PT ;  /* 0x000000ff0600720c */ /* 0x000fce0003f25270 */
[----:B------:R-:W-:Y:S06]  /*2510*/  @!P0 BRA `(.L_x_75) ;  /* 0x0000000000588947 */ /* 0x000fec0003800000 */
[----:B------:R-:W0:Y:S02]  /*2520*/  LDCU.64 UR4, c[0x0][0x380] ;  /* 0x00007000ff0477ac */ /* 0x000e240008000a00 */
[----:B0-----:R-:W-:-:S04]  /*2530*/  IADD3 R4, P0, PT, R3, UR4, RZ ;  /* 0x0000000403047c10 */ /* 0x001fc8000ff1e0ff */
[----:B------:R-:W-:-:S05]  /*2540*/  IADD3.X R5, PT, PT, RZ, UR5, RZ, P0, !PT ;  /* 0x00000005ff057c10 */ /* 0x000fca00087fe4ff */
[----:B------:R-:W4:Y:S04]  /*2550*/  LDG.E.S8 R9, desc[UR36][R4.64] ;  /* 0x0000002404097981 */ /* 0x000f28000c1e1300 */
[----:B------:R-:W5:Y:S04]  /*2560*/  LDG.E.S8 R11, desc[UR36][R4.64+0x1] ;  /* 0x00000124040b7981 */ /* 0x000f68000c1e1300 */
[----:B------:R-:W2:Y:S04]  /*2570*/  LDG.E.S8 R13, desc[UR36][R4.64+0x2] ;  /* 0x00000224040d7981 */ /* 0x000ea8000c1e1300 */
[----:B------:R-:W3:Y:S01]  /*2580*/  LDG.E.S8 R15, desc[UR36][R4.64+0x3] ;  /* 0x00000324040f7981 */ /* 0x000ee2000c1e1300 */
[----:B------:R-:W-:Y:S01]  /*2590*/  IMAD.IADD R8, R16, 0x1, -R3 ;  /* 0x0000000110087824 */ /* 0x000fe200078e0a03 */
[----:B------:R-:W-:Y:S01]  /*25a0*/  LOP3.LUT R7, RZ, R3, RZ, 0x33, !PT ;  /* 0x00000003ff077212 */ /* 0x000fe200078e33ff */
[----:B------:R-:W-:-:S02]  /*25b0*/  VIADD R3, R3, 0x4 ;  /* 0x0000000403037836 */ /* 0x000fc40000000000 */
[C---:B------:R-:W-:Y:S01]  /*25c0*/  VIADD R12, R8.reuse, 0xfffffffd ;  /* 0xfffffffd080c7836 */ /* 0x040fe20000000000 */
[C---:B------:R-:W-:Y:S01]  /*25d0*/  IADD3 R10, PT, PT, R8.reuse, -0x2, RZ ;  /* 0xfffffffe080a7810 */ /* 0x040fe20007ffe0ff */
[----:B------:R-:W-:Y:S02]  /*25e0*/  VIADD R14, R8, 0xfffffffc ;  /* 0xfffffffc080e7836 */ /* 0x000fe40000000000 */
[----:B------:R-:W-:Y:S01]  /*25f0*/  IMAD.IADD R7, R7, 0x1, R16 ;  /* 0x0000000107077824 */ /* 0x000fe200078e0210 */
[----:B----4-:R-:W-:Y:S01]  /*2600*/  LEA R8, R9, R2, 0x2 ;  /* 0x0000000209087211 */ /* 0x010fe200078e10ff */
[----:B-----5:R-:W-:-:S04]  /*2610*/  IMAD R11, R11, 0x4, R2 ;  /* 0x000000040b0b7824 */ /* 0x020fc800078e0202 */
[----:B------:R0:W-:Y:S01]  /*2620*/  STL [R8], R7 ;  /* 0x0000000708007387 */ /* 0x0001e20000100800 */
[----:B--2---:R-:W-:-:S03]  /*2630*/  IMAD R13, R13, 0x4, R2 ;  /* 0x000000040d0d7824 */ /* 0x004fc600078e0202 */
[----:B------:R0:W-:Y:S01]  /*2640*/  STL [R11], R10 ;  /* 0x0000000a0b007387 */ /* 0x0001e20000100800 */
[----:B---3--:R-:W-:-:S03]  /*2650*/  LEA R15, R15, R2, 0x2 ;  /* 0x000000020f0f7211 */ /* 0x008fc600078e10ff */
[----:B------:R0:W-:Y:S04]  /*2660*/  STL [R13], R12 ;  /* 0x0000000c0d007387 */ /* 0x0001e80000100800 */
[----:B------:R0:W-:Y:S02]  /*2670*/  STL [R15], R14 ;  /* 0x0000000e0f007387 */ /* 0x0001e40000100800 */
.L_x_75:
[----:B------:R-:W-:Y:S05]  /*2680*/  @!P1 BRA `(.L_x_71) ;  /* 0x00000000003c9947 */ /* 0x000fea0003800000 */
[----:B------:R-:W1:Y:S01]  /*2690*/  LDCU.64 UR4, c[0x0][0x380] ;  /* 0x00007000ff0477ac */ /* 0x000e620008000a00 */
[----:B------:R-:W-:Y:S01]  /*26a0*/  IMAD.MOV R6, RZ, RZ, -R6 ;  /* 0x000000ffff067224 */ /* 0x000fe200078e0a06 */
[C---:B-1----:R-:W-:Y:S02]  /*26b0*/  IADD3 R4, P0, PT, R3.reuse, UR4, RZ ;  /* 0x0000000403047c10 */ /* 0x042fe4000ff1e0ff */
[----:B------:R-:W-:-:S03]  /*26c0*/  IADD3 R3, PT, PT, -R3, R16, RZ ;  /* 0x0000001003037210 */ /* 0x000fc60007ffe1ff */
[----:B0-----:R-:W-:-:S08]  /*26d0*/  IMAD.X R7, RZ, RZ, UR5, P0 ;  /* 0x00000005ff077e24 */ /* 0x001fd000080e06ff */
.L_x_76:
[----:B------:R-:W-:-:S06]  /*26e0*/  IMAD.MOV.U32 R5, RZ, RZ, R7 ;  /* 0x000000ffff057224 */ /* 0x000fcc00078e0007 */
[----:B0-----:R0:W4:Y:S01]  /*26f0*/  LDG.E.S8 R5, desc[UR36][R4.64] ;  /* 0x0000002404057981 */ /* 0x001122000c1e1300 */
[----:B------:R-:W-:Y:S01]  /*2700*/  IADD3 R3, PT, PT, R3, -0x1, RZ ;  /* 0xffffffff03037810 */ /* 0x000fe20007ffe0ff */
[----:B------:R-:W-:-:S05]  /*2710*/  VIADD R6, R6, 0x1 ;  /* 0x0000000106067836 */ /* 0x000fca0000000000 */
[----:B------:R-:W-:Y:S02]  /*2720*/  ISETP.NE.AND P0, PT, R6, RZ, PT ;  /* 0x000000ff0600720c */ /* 0x000fe40003f05270 */
[----:B0-----:R-:W-:-:S04]  /*2730*/  IADD3 R4, P1, PT, R4, 0x1, RZ ;  /* 0x0000000104047810 */ /* 0x001fc80007f3e0ff */
[----:B------:R-:W-:Y:S01]  /*2740*/  IADD3.X R7, PT, PT, RZ, R7, RZ, P1, !PT ;  /* 0x00000007ff077210 */ /* 0x000fe20000ffe4ff */
[----:B----4-:R-:W-:-:S05]  /*2750*/  IMAD R8, R5, 0x4, R2 ;  /* 0x0000000405087824 */ /* 0x010fca00078e0202 */
[----:B------:R0:W-:Y:S01]  /*2760*/  STL [R8], R3 ;  /* 0x0000000308007387 */ /* 0x0001e20000100800 */
[----:B------:R-:W-:Y:S05]  /*2770*/  @P0 BRA `(.L_x_76) ;  /* 0xfffffffc00d80947 */ /* 0x000fea000383ffff */
.L_x_71:
[----:B01----:R-:W4:Y:S08]  /*2780*/  LDC R7, c[0x0][0x398] ;  /* 0x0000e600ff077b82 */ /* 0x003f300000000800 */
[----:B------:R-:W0:Y:S01]  /*2790*/  LDC R22, c[0x0][0x394] ;  /* 0x0000e500ff167b82 */ /* 0x000e220000000800 */
[----:B----4-:R-:W-:-:S04]  /*27a0*/  IABS R6, R7 ;  /* 0x0000000700067213 */ /* 0x010fc80000000000 */
[----:B------:R-:W1:Y:S01]  /*27b0*/  I2F.RP R3, R6 ;  /* 0x0000000600037306 */ /* 0x000e620000209400 */
[----:B0-----:R-:W-:-:S07]  /*27c0*/  IABS R8, R22 ;  /* 0x0000001600087213 */ /* 0x001fce0000000000 */
[----:B-1----:R-:W0:Y:S02]  /*27d0*/  MUFU.RCP R3, R3 ;  /* 0x0000000300037308 */ /* 0x002e240000001000 */
[----:B0-----:R-:W-:-:S06]  /*27e0*/  VIADD R4, R3, 0xffffffe ;  /* 0x0ffffffe03047836 */ /* 0x001fcc0000000000 */
[----:B------:R0:W1:Y:S02]  /*27f0*/  F2I.FTZ.U32.TRUNC.NTZ R5, R4 ;  /* 0x0000000400057305 */ /* 0x000064000021f000 */
[----:B0-----:R-:W-:Y:S02]  /*2800*/  HFMA2 R4, -RZ, RZ, 0, 0 ;  /* 0x00000000ff047431 */ /* 0x001fe400000001ff */
[----:B-1----:R-:W-:-:S04]  /*2810*/  IMAD.MOV R9, RZ, RZ, -R5 ;  /* 0x000000ffff097224 */ /* 0x002fc800078e0a05 */
[----:B------:R-:W-:-:S04]  /*2820*/  IMAD R9, R9, R6, RZ ;  /* 0x0000000609097224 */ /* 0x000fc800078e02ff */
[----:B------:R-:W-:Y:S02]  /*2830*/  IMAD.HI.U32 R5, R5, R9, R4 ;  /* 0x0000000905057227 */ /* 0x000fe400078e0004 */
[----:B------:R-:W0:Y:S04]  /*2840*/  S2R R4, SR_TID.X ;  /* 0x0000000000047919 */ /* 0x000e280000002100 */
[----:B------:R-:W-:-:S04]  /*2850*/  IMAD.HI.U32 R5, R5, R8, RZ ;  /* 0x0000000805057227 */ /* 0x000fc800078e00ff */
[----:B------:R-:W-:-:S04]  /*2860*/  IMAD.MOV R3, RZ, RZ, -R5 ;  /* 0x000000ffff037224 */ /* 0x000fc800078e0a05 */
[----:B------:R-:W-:-:S05]  /*2870*/  IMAD R3, R6, R3, R8 ;  /* 0x0000000306037224 */ /* 0x000fca00078e0208 */
[----:B------:R-:W-:-:S13]  /*2880*/  ISETP.GT.U32.AND P1, PT, R6, R3, PT ;  /* 0x000000030600720c */ /* 0x000fda0003f24070 */
[----:B------:R-:W-:Y:S01]  /*2890*/  @!P1 IMAD.IADD R3, R3, 0x1, -R6 ;  /* 0x0000000103039824 */ /* 0x000fe200078e0a06 */
[----:B------:R-:W-:Y:S02]  /*28a0*/  @!P1 IADD3 R5, PT, PT, R5, 0x1, RZ ;  /* 0x0000000105059810 */ /* 0x000fe40007ffe0ff */
[----:B------:R-:W-:Y:S02]  /*28b0*/  ISETP.NE.AND P1, PT, R7, RZ, PT ;  /* 0x000000ff0700720c */ /* 0x000fe40003f25270 */
[----:B------:R-:W-:Y:S02]  /*28c0*/  ISETP.GE.U32.AND P0, PT, R3, R6, PT ;  /* 0x000000060300720c */ /* 0x000fe40003f06070 */
[----:B------:R-:W-:Y:S02]  /*28d0*/  LOP3.LUT R3, R22, R7, RZ, 0x3c, !PT ;  /* 0x0000000716037212 */ /* 0x000fe400078e3cff */
[----:B------:R-:W-:Y:S02]  /*28e0*/  IADD3 R22, PT, PT, -R16, R22, RZ ;  /* 0x0000001610167210 */ /* 0x000fe40007ffe1ff */
[----:B------:R-:W-:-:S07]  /*28f0*/  ISETP.GE.AND P2, PT, R3, RZ, PT ;  /* 0x000000ff0300720c */ /* 0x000fce0003f46270 */
[----:B------:R-:W-:-:S06]  /*2900*/  @P0 VIADD R5, R5, 0x1 ;  /* 0x0000000105050836 */ /* 0x000fcc0000000000 */
[----:B------:R-:W-:Y:S01]  /*2910*/  @!P2 IMAD.MOV R5, RZ, RZ, -R5 ;  /* 0x000000ffff05a224 */ /* 0x000fe200078e0a05 */
[----:B------:R-:W-:-:S05]  /*2920*/  @!P1 LOP3.LUT R5, RZ, R7, RZ, 0x33, !PT ;  /* 0x00000007ff059212 */ /* 0x000fca00078e33ff */
[----:B0-----:R-:W-:-:S05]  /*2930*/  IMAD R17, R5, R4, RZ ;  /* 0x0000000405117224 */ /* 0x001fca00078e02ff */
[----:B------:R-:W-:-:S13]  /*2940*/  ISETP.GT.AND P0, PT, R17, R22, PT ;  /* 0x000000161100720c */ /* 0x000fda0003f04270 */
[----:B--2---:R-:W-:Y:S05]  /*2950*/  @P0 EXIT ;  /* 0x000000000000094d */ /* 0x004fea0003800000 */
[----:B------:R0:W5:Y:S01]  /*2960*/  LDL R23, [R1] ;  /* 0x0000000001177983 */ /* 0x0001620000100800 */
[----:B------:R-:W1:Y:S01]  /*2970*/  LDCU UR4, c[0x0][0x360] ;  /* 0x00006c00ff0477ac */ /* 0x000e620008000800 */
[----:B---3--:R-:W-:Y:S01]  /*2980*/  IADD3 R16, P0, P1, R1, 0x8340, R0 ;  /* 0x0000834001107810 */ /* 0x008fe2000791e000 */
[----:B------:R-:W1:Y:S01]  /*2990*/  S2R R18, SR_CTAID.X ;  /* 0x0000000000127919 */ /* 0x000e620000002500 */
[----:B------:R-:W2:Y:S02]  /*29a0*/  LDCU.128 UR40, c[0x0][0x380] ;  /* 0x00007000ff2877ac */ /* 0x000ea40008000c00 */
[----:B------:R-:W-:Y:S01]  /*29b0*/  IADD3.X R19, PT, PT, RZ, UR6, RZ, P0, P1 ;  /* 0x00000006ff137c10 */ /* 0x000fe200087e24ff */
[----:B012---:R-:W-:-:S08]  /*29c0*/  IMAD R18, R18, UR4, R4 ;  /* 0x0000000412127c24 */ /* 0x007fd0000f8e0204 */
.L_x_82:
[----:B------:R-:W0:Y:S01]  /*29d0*/  LDCU UR4, c[0x0][0x390] ;  /* 0x00007200ff0477ac */ /* 0x000e220008000800 */
[----:B------:R-:W-:Y:S01]  /*29e0*/  BSSY.RECONVERGENT B6, `(.L_x_77) ;  /* 0x0000024000067945 */ /* 0x000fe20003800200 */
[----:B------:R-:W-:Y:S01]  /*29f0*/  SHF.R.S32.HI R9, RZ, 0x1f, R17 ;  /* 0x0000001fff097819 */ /* 0x000fe20000011411 */
[----:B0-----:R-:W-:-:S07]  /*2a00*/  IMAD.U32 R0, RZ, RZ, UR4 ;  /* 0x00000004ff007e24 */ /* 0x001fce000f8e00ff */
.L_x_79:
[----:B------:R-:W-:Y:S01]  /*2a10*/  ISETP.GE.AND P0, PT, R0, 0x1, PT ;  /* 0x000000010000780c */ /* 0x000fe20003f06270 */
[----:B------:R-:W-:-:S12]  /*2a20*/  IMAD.MOV.U32 R8, RZ, RZ, R0 ;  /* 0x000000ffff087224 */ /* 0x000fd800078e0000 */
[----:B------:R-:W-:Y:S05]  /*2a30*/  @!P0 BRA `(.L_x_78) ;  /* 0x00000000004c8947 */ /* 0x000fea0003800000 */
[C---:B------:R-:W-:Y:S02]  /*2a40*/  IADD3 R3, PT, PT, R0.reuse, -0x1, RZ ;  /* 0xffffffff00037810 */ /* 0x040fe40007ffe0ff */
[----:B------:R-:W-:Y:S02]  /*2a50*/  IADD3 R6, P1, P2, R0, UR42, R17 ;  /* 0x0000002a00067c10 */ /* 0x000fe4000fa3e011 */
[----:B------:R-:W-:Y:S02]  /*2a60*/  IADD3 R4, P0, PT, R3, UR40, RZ ;  /* 0x0000002803047c10 */ /* 0x000fe4000ff1e0ff */
[----:B------:R-:W-:-:S03]  /*2a70*/  IADD3.X R7, PT, PT, RZ, UR43, R9, P1, P2 ;  /* 0x0000002bff077c10 */ /* 0x000fc60008fe4409 */
[----:B------:R-:W-:-:S03]  /*2a80*/  IMAD.X R5, RZ, RZ, UR41, P0 ;  /* 0x00000029ff057e24 */ /* 0x000fc600080e06ff */
[----:B------:R-:W2:Y:S04]  /*2a90*/  LDG.E.U8 R7, desc[UR36][R6.64+-0x1] ;  /* 0xffffff2406077981 */ /* 0x000ea8000c1e1100 */
[----:B------:R-:W2:Y:S01]  /*2aa0*/  LDG.E.U8 R4, desc[UR36][R4.64] ;  /* 0x0000002404047981 */ /* 0x000ea2000c1e1100 */
[----:B------:R-:W-:Y:S01]  /*2ab0*/  IMAD.MOV.U32 R0, RZ, RZ, R3 ;  /* 0x000000ffff007224 */ /* 0x000fe200078e0003 */
[----:B--2---:R-:W-:-:S13]  /*2ac0*/  ISETP.NE.AND P0, PT, R4, R7, PT ;  /* 0x000000070400720c */ /* 0x004fda0003f05270 */
[----:B------:R-:W-:Y:S05]  /*2ad0*/  @!P0 BRA `(.L_x_79) ;  /* 0xfffffffc00cc8947 */ /* 0x000fea000383ffff */
[----:B------:R-:W-:Y:S01]  /*2ae0*/  PRMT R3, R7, 0x8880, RZ ;  /* 0x0000888007037816 */ /* 0x000fe200000000ff */
[----:B------:R-:W-:Y:S01]  /*2af0*/  IMAD R0, R0, 0x4, R1 ;  /* 0x0000000400007824 */ /* 0x000fe200078e0201 */
[----:B------:R-:W0:Y:S02]  /*2b00*/  LDCU UR4, c[0x0][0x390] ;  /* 0x00007200ff0477ac */ /* 0x000e240008000800 */
[----:B------:R-:W-:-:S03]  /*2b10*/  LEA R3, R3, R2, 0x2 ;  /* 0x0000000203037211 */ /* 0x000fc600078e10ff */
[----:B------:R-:W2:Y:S04]  /*2b20*/  LDL R0, [R0] ;  /* 0x0000000000007983 */ /* 0x000ea80000100800 */
[----:B------:R-:W0:Y:S02]  /*2b30*/  LDL R3, [R3] ;  /* 0x0000000003037983 */ /* 0x000e240000100800 */
[----:B0-----:R-:W-:-:S04]  /*2b40*/  IADD3 R5, PT, PT, R3, -UR4, R8 ;  /* 0x8000000403057c10 */ /* 0x001fc8000fffe008 */
[----:B--2---:R-:W-:Y:S01]  /*2b50*/  VIMNMX R4, PT, PT, R0, R5, !PT ;  /* 0x0000000500047248 */ /* 0x004fe20007fe0100 */
[----:B------:R-:W-:Y:S06]  /*2b60*/  BRA `(.L_x_80) ;  /* 0x00000000002c7947 */ /* 0x000fec0003800000 */
.L_x_78:
[----:B------:R-:W-:Y:S01]  /*2b70*/  MOV R8, 0x0 ;  /* 0x0000000000087802 */ /* 0x000fe20000000f00 */
[----:B------:R0:W-:Y:S01]  /*2b80*/  STL [R1+0x8340], R18 ;  /* 0x0083401201007387 */ /* 0x0001e20000100800 */
[----:B------:R-:W1:Y:S01]  /*2b90*/  LDCU.64 UR4, c[0x4][0x8] ;  /* 0x01000100ff0477ac */ /* 0x000e620008000a00 */
[----:B------:R-:W-:Y:S02]  /*2ba0*/  IMAD.MOV.U32 R6, RZ, RZ, R16 ;  /* 0x000000ffff067224 */ /* 0x000fe400078e0010 */
[----:B------:R-:W-:Y:S01]  /*2bb0*/  IMAD.MOV.U32 R7, RZ, RZ, R19 ;  /* 0x000000ffff077224 */ /* 0x000fe200078e0013 */
[----:B------:R-:W2:Y:S01]  /*2bc0*/  LDC.64 R8, c[0x4][R8] ;  /* 0x0100000008087b82 */ /* 0x000ea20000000a00 */
[----:B-1----:R-:W-:Y:S01]  /*2bd0*/  IMAD.U32 R4, RZ, RZ, UR4 ;  /* 0x00000004ff047e24 */ /* 0x002fe2000f8e00ff */
[----:B0-----:R-:W-:-:S07]  /*2be0*/  MOV R5, UR5 ;  /* 0x0000000500057c02 */ /* 0x001fce0008000f00 */
[----:B------:R-:W-:-:S07]  /*2bf0*/  LEPC R20, `(.L_x_81) ;  /* 0x000000001014794e */ /* 0x000fce0000000000 */
[----:B--2--5:R-:W-:Y:S05]  /*2c00*/  CALL.ABS.NOINC R8 ;  /* 0x0000000008007343 */ /* 0x024fea0003c00000 */
.L_x_81:
[----:B------:R-:W-:-:S07]  /*2c10*/  MOV R4, R23 ;  /* 0x0000001700047202 */ /* 0x000fce0000000f00 */
.L_x_80:
[----:B------:R-:W-:Y:S05]  /*2c20*/  BSYNC.RECONVERGENT B6 ;  /* 0x0000000000067941 */ /* 0x000fea0003800200 */
.L_x_77:
[----:B------:R-:W-:-:S05]  /*2c30*/  IMAD.IADD R17, R4, 0x1, R17 ;  /* 0x0000000104117824 */ /* 0x000fca00078e0211 */
[----:B------:R-:W-:-:S13]  /*2c40*/  ISETP.GT.AND P0, PT, R17, R22, PT ;  /* 0x000000161100720c */ /* 0x000fda0003f04270 */
[----:B------:R-:W-:Y:S05]  /*2c50*/  @!P0 BRA `(.L_x_82) ;  /* 0xfffffffc005c8947 */ /* 0x000fea000383ffff */
[----:B------:R-:W-:Y:S05]  /*2c60*/  EXIT ;  /* 0x000000000000794d */ /* 0x000fea0003800000 */
.L_x_83:
        /* <DEDUP_REMOVED lines=9> */
.L_x_92:


//--------------------- .text._Z12ShiftOrMatchPciS_ii --------------------------
	.section	.text._Z12ShiftOrMatchPciS_ii,"ax",@progbits
	.align	128
        .global         _Z12ShiftOrMatchPciS_ii
        .type           _Z12ShiftOrMatchPciS_ii,@function
        .size           _Z12ShiftOrMatchPciS_ii,(.L_x_93 - _Z12ShiftOrMatchPciS_ii)
        .other          _Z12ShiftOrMatchPciS_ii,@"STO_CUDA_ENTRY STV_DEFAULT"
_Z12ShiftOrMatchPciS_ii:
.text._Z12ShiftOrMatchPciS_ii:
[----:B------:R-:W0:Y:S08]  /*0000*/  LDC R1, c[0x0][0x37c] ;  /* 0x0000df00ff017b82 */ /* 0x000e300000000800 */
[----:B------:R-:W1:Y:S01]  /*0010*/  LDC R0, c[0x0][0x398] ;  /* 0x0000e600ff007b82 */ /* 0x000e620000000800 */
[----:B0-----:R-:W-:Y:S02]  /*0020*/  VIADD R1, R1, 0xfffff800 ;  /* 0xfffff80001017836 */ /* 0x001fe40000000000 */
[----:B------:R-:W-:-:S02]  /*0030*/  IMAD.MOV.U32 R4, RZ, RZ, -0x1 ;  /* 0xffffffffff047424 */ /* 0x000fc400078e00ff */
[----:B------:R-:W-:Y:S02]  /*0040*/  IMAD.MOV.U32 R5, RZ, RZ, -0x1 ;  /* 0xffffffffff057424 */ /* 0x000fe400078e00ff */
[----:B------:R-:W-:Y:S02]  /*0050*/  IMAD.MOV.U32 R6, RZ, RZ, -0x1 ;  /* 0xffffffffff067424 */ /* 0x000fe400078e00ff */
[----:B------:R-:W-:-:S05]  /*0060*/  IMAD.MOV.U32 R7, RZ, RZ, -0x1 ;  /* 0xffffffffff077424 */ /* 0x000fca00078e00ff */
[----:B------:R0:W-:Y:S04]  /*0070*/  STL.128 [R1], R4 ;  /* 0x0000000401007387 */ /* 0x0001e80000100c00 */
[----:B------:R0:W-:Y:S04]  /*0080*/  STL.128 [R1+0x10], R4 ;  /* 0x0000100401007387 */ /* 0x0001e80000100c00 */
[----:B------:R0:W-:Y:S01]  /*0090*/  STL.128 [R1+0x20], R4 ;  /* 0x0000200401007387 */ /* 0x0001e20000100c00 */
[----:B-1----:R-:W-:-:S03]  /*00a0*/  ISETP.GE.AND P0, PT, R0, 0x1, PT ;  /* 0x000000010000780c */ /* 0x002fc60003f06270 */
        /* <DEDUP_REMOVED lines=125> */
[----:B------:R-:W-:Y:S05]  /*0880*/  @!P0 EXIT ;  /* 0x000000000000894d */ /* 0x000fea0003800000 */
[C---:B------:R-:W-:Y:S01]  /*0890*/  ISETP.GE.U32.AND P1, PT, R0.reuse, 0x10, PT ;  /* 0x000000100000780c */ /* 0x040fe20003f26070 */
[----:B------:R-:W1:Y:S01]  /*08a0*/  LDCU.64 UR6, c[0x0][0x358] ;  /* 0x00006b00ff0677ac */ /* 0x000e620008000a00 */
[----:B------:R-:W-:Y:S01]  /*08b0*/  LOP3.LUT R8, R0, 0xf, RZ, 0xc0, !PT ;  /* 0x0000000f00087812 */ /* 0x000fe200078ec0ff */
[----:B------:R-:W-:-:S03]  /*08c0*/  IMAD.MOV.U32 R2, RZ, RZ, RZ ;  /* 0x000000ffff027224 */ /* 0x000fc600078e00ff */
[----:B------:R-:W-:-:S07]  /*08d0*/  ISETP.NE.AND P0, PT, R8, RZ, PT ;  /* 0x000000ff0800720c */ /* 0x000fce0003f05270 */
[----:B------:R-:W-:Y:S06]  /*08e0*/  @!P1 BRA `(.L_x_84) ;  /* 0x00000008007c9947 */ /* 0x000fec0003800000 */
[----:B------:R-:W2:Y:S01]  /*08f0*/  LDCU.64 UR4, c[0x0][0x390] ;  /* 0x00007200ff0477ac */ /* 0x000ea20008000a00 */
[----:B------:R-:W-:-:S05]  /*0900*/  LOP3.LUT R2, R0, 0x7ffffff0, RZ, 0xc0, !PT ;  /* 0x7ffffff000027812 */ /* 0x000fca00078ec0ff */
[----:B------:R-:W-:Y:S01]  /*0910*/  IMAD.MOV R3, RZ, RZ, -R2 ;  /* 0x000000ffff037224 */ /* 0x000fe200078e0a02 */
[----:B--2---:R-:W-:-:S04]  /*0920*/  UIADD3 UR4, UP0, UPT, UR4, 0x7, URZ ;  /* 0x0000000704047890 */ /* 0x004fc8000ff1e0ff */
[----:B------:R-:W-:Y:S02]  /*0930*/  UIADD3.X UR5, UPT, UPT, URZ, UR5, URZ, UP0, !UPT ;  /* 0x00000005ff057290 */ /* 0x000fe400087fe4ff */
[----:B0-----:R-:W-:Y:S01]  /*0940*/  IMAD.U32 R4, RZ, RZ, UR4 ;  /* 0x00000004ff047e24 */ /* 0x001fe2000f8e00ff */
[----:B------:R-:W-:-:S03]  /*0950*/  UMOV UR4, URZ ;  /* 0x000000ff00047c82 */ /* 0x000fc60008000000 */
[----:B------:R-:W-:-:S07]  /*0960*/  IMAD.U32 R5, RZ, RZ, UR5 ;  /* 0x00000005ff057e24 */ /* 0x000fce000f8e00ff */
.L_x_85:
[----:B-12---:R-:W2:Y:S04]  /*0970*/  LDG.E.U8.CONSTANT R6, desc[UR6][R4.64+-0x7] ;  /* 0xfffff90604067981 */ /* 0x006ea8000c1e9100 */
[----:B------:R-:W3:Y:S01]  /*0980*/  LDG.E.U8.CONSTANT R10, desc[UR6][R4.64+-0x6] ;  /* 0xfffffa06040a7981 */ /* 0x000ee2000c1e9100 */
[----:B------:R-:W-:-:S03]  /*0990*/  UMOV UR5, 0x1 ;  /* 0x0000000100057882 */ /* 0x000fc60000000000 */
[----:B------:R-:W4:Y:S04]  /*09a0*/  LDG.E.U8.CONSTANT R13, desc[UR6][R4.64+-0x5] ;  /* 0xfffffb06040d7981 */ /* 0x000f28000c1e9100 */
[----:B------:R-:W5:Y:S01]  /*09b0*/  LDG.E.U8.CONSTANT R16, desc[UR6][R4.64+-0x4] ;  /* 0xfffffc0604107981 */ /* 0x000f62000c1e9100 */
[----:B--2---:R-:W-:-:S05]  /*09c0*/  PRMT R6, R6, 0x8880, RZ ;  /* 0x0000888006067816 */ /* 0x004fca00000000ff */
[----:B------:R-:W-:-:S05]  /*09d0*/  IMAD R9, R6, 0x8, R1 ;  /* 0x0000000806097824 */ /* 0x000fca00078e0201 */
[----:B------:R-:W2:Y:S01]  /*09e0*/  LDL.64 R6, [R9] ;  /* 0x0000000009067983 */ /* 0x000ea20000100a00 */
[----:B------:R-:W-:Y:S01]  /*09f0*/  USHF.L.U32 UR5, UR5, UR4, URZ ;  /* 0x0000000405057299 */ /* 0x000fe200080006ff */
[----:B---3--:R-:W-:-:S05]  /*0a00*/  PRMT R12, R10, 0x8880, RZ ;  /* 0x000088800a0c7816 */ /* 0x008fca00000000ff */
[----:B------:R-:W-:Y:S01]  /*0a10*/  IMAD R15, R12, 0x8, R1 ;  /* 0x000000080c0f7824 */ /* 0x000fe200078e0201 */
[----:B--2---:R-:W-:Y:S01]  /*0a20*/  LOP3.LUT R10, R6, UR5, RZ, 0x3c, !PT ;  /* 0x00000005060a7c12 */ /* 0x004fe2000f8e3cff */
[----:B------:R-:W-:-:S05]  /*0a30*/  IMAD.MOV.U32 R11, RZ, RZ, R7 ;  /* 0x000000ffff0b7224 */ /* 0x000fca00078e0007 */
[----:B------:R0:W-:Y:S04]  /*0a40*/  STL.64 [R9], R10 ;  /* 0x0000000a09007387 */ /* 0x0001e80000100a00 */
[----:B------:R-:W2:Y:S01]  /*0a50*/  LDL.64 R6, [R15] ;  /* 0x000000000f067983 */ /* 0x000ea20000100a00 */
[----:B------:R-:W-:Y:S02]  /*0a60*/  UMOV UR5, 0x2 ;  /* 0x0000000200057882 */ /* 0x000fe40000000000 */
[----:B------:R-:W-:Y:S01]  /*0a70*/  USHF.L.U32 UR5, UR5, UR4, URZ ;  /* 0x0000000405057299 */ /* 0x000fe200080006ff */
[----:B----4-:R-:W-:-:S05]  /*0a80*/  PRMT R14, R13, 0x8880, RZ ;  /* 0x000088800d0e7816 */ /* 0x010fca00000000ff */
[----:B------:R-:W-:Y:S01]  /*0a90*/  IMAD R17, R14, 0x8, R1 ;  /* 0x000000080e117824 */ /* 0x000fe200078e0201 */
[----:B--2---:R-:W-:Y:S01]  /*0aa0*/  LOP3.LUT R12, R6, UR5, RZ, 0x3c, !PT ;  /* 0x00000005060c7c12 */ /* 0x004fe2000f8e3cff */
[----:B------:R-:W-:-:S05]  /*0ab0*/  IMAD.MOV.U32 R13, RZ, RZ, R7 ;  /* 0x000000ffff0d7224 */ /* 0x000fca00078e0007 */
[----:B------:R1:W-:Y:S04]  /*0ac0*/  STL.64 [R15], R12 ;  /* 0x0000000c0f007387 */ /* 0x0003e80000100a00 */
[----:B------:R-:W2:Y:S01]  /*0ad0*/  LDL.64 R6, [R17] ;  /* 0x0000000011067983 */ /* 0x000ea20000100a00 */
[----:B------:R-:W-:Y:S02]  /*0ae0*/  UMOV UR5, 0x4 ;  /* 0x0000000400057882 */ /* 0x000fe40000000000 */
[----:B------:R-:W-:Y:S01]  /*0af0*/  USHF.L.U32 UR5, UR5, UR4, URZ ;  /* 0x0000000405057299 */ /* 0x000fe200080006ff */
[----:B-----5:R-:W-:Y:S02]  /*0b00*/  PRMT R14, R16, 0x8880, RZ ;  /* 0x00008880100e7816 */ /* 0x020fe400000000ff */
[----:B------:R-:W3:Y:S03]  /*0b10*/  LDG.E.U8.CONSTANT R16, desc[UR6][R4.64+-0x3] ;  /* 0xfffffd0604107981 */ /* 0x000ee6000c1e9100 */
[----:B0-----:R-:W-:Y:S01]  /*0b20*/  IMAD R9, R14, 0x8, R1 ;  /* 0x000000080e097824 */ /* 0x001fe200078e0201 */
[----:B--2---:R-:W-:Y:S01]  /*0b30*/  LOP3.LUT R10, R6, UR5, RZ, 0x3c, !PT ;  /* 0x00000005060a7c12 */ /* 0x004fe2000f8e3cff */
[----:B------:R-:W-:-:S05]  /*0b40*/  IMAD.MOV.U32 R11, RZ, RZ, R7 ;  /* 0x000000ffff0b7224 */ /* 0x000fca00078e0007 */
[----:B------:R0:W-:Y:S04]  /*0b50*/  STL.64 [R17], R10 ;  /* 0x0000000a11007387 */ /* 0x0001e80000100a00 */
[----:B------:R-:W2:Y:S01]  /*0b60*/  LDL.64 R6, [R9] ;  /* 0x0000000009067983 */ /* 0x000ea20000100a00 */
[----:B------:R-:W-:Y:S02]  /*0b70*/  UMOV UR5, 0x8 ;  /* 0x0000000800057882 */ /* 0x000fe40000000000 */
[----:B------:R-:W-:Y:S01]  /*0b80*/  USHF.L.U32 UR5, UR5, UR4, URZ ;  /* 0x0000000405057299 */ /* 0x000fe200080006ff */
[----:B---3--:R-:W-:Y:S02]  /*0b90*/  PRMT R14, R16, 0x8880, RZ ;  /* 0x00008880100e7816 */ /* 0x008fe400000000ff */
[----:B------:R-:W3:Y:S03]  /*0ba0*/  LDG.E.U8.CONSTANT R16, desc[UR6][R4.64+-0x2] ;  /* 0xfffffe0604107981 */ /* 0x000ee6000c1e9100 */
[----:B-1----:R-:W-:Y:S01]  /*0bb0*/  IMAD R15, R14, 0x8, R1 ;  /* 0x000000080e0f7824 */ /* 0x002fe200078e0201 */
        /* <DEDUP_REMOVED lines=93> */
[----:B------:R-:W4:Y:S01]  /*1190*/  LDL.64 R6, [R17] ;  /* 0x0000000011067983 */ /* 0x000f220000100a00 */
[----:B------:R-:W-:Y:S02]  /*11a0*/  UMOV UR5, 0x4000 ;  /* 0x0000400000057882 */ /* 0x000fe40000000000 */
[----:B------:R-:W-:Y:S01]  /*11b0*/  USHF.L.U32 UR5, UR5, UR4, URZ ;  /* 0x0000000405057299 */ /* 0x000fe200080006ff */
[----:B---3--:R-:W-:-:S05]  /*11c0*/  PRMT R14, R16, 0x8880, RZ ;  /* 0x00008880100e7816 */ /* 0x008fca00000000ff */
[----:B0-----:R-:W-:Y:S01]  /*11d0*/  IMAD R9, R14, 0x8, R1 ;  /* 0x000000080e097824 */ /* 0x001fe200078e0201 */
[----:B----4-:R-:W-:Y:S01]  /*11e0*/  LOP3.LUT R10, R6, UR5, RZ, 0x3c, !PT ;  /* 0x00000005060a7c12 */ /* 0x010fe2000f8e3cff */
[----:B------:R-:W-:-:S05]  /*11f0*/  IMAD.MOV.U32 R11, RZ, RZ, R7 ;  /* 0x000000ffff0b7224 */ /* 0x000fca00078e0007 */
[----:B------:R2:W-:Y:S04]  /*1200*/  STL.64 [R17], R10 ;  /* 0x0000000a11007387 */ /* 0x0005e80000100a00 */
[----:B------:R-:W3:Y:S01]  /*1210*/  LDL.64 R6, [R9] ;  /* 0x0000000009067983 */ /* 0x000ee20000100a00 */
[----:B------:R-:W-:Y:S02]  /*1220*/  UMOV UR5, 0x8000 ;  /* 0x0000800000057882 */ /* 0x000fe40000000000 */
[----:B------:R-:W-:-:S04]  /*1230*/  USHF.L.U32 UR5, UR5, UR4, URZ ;  /* 0x0000000405057299 */ /* 0x000fc800080006ff */
[----:B------:R-:W-:Y:S01]  /*1240*/  USHF.R.S32.HI UR8, URZ, 0x1f, UR5 ;  /* 0x0000001fff087899 */ /* 0x000fe20008011405 */
[----:B------:R-:W-:-:S05]  /*1250*/  VIADD R3, R3, 0x10 ;  /* 0x0000001003037836 */ /* 0x000fca0000000000 */
[----:B------:R-:W-:Y:S02]  /*1260*/  ISETP.NE.AND P1, PT, R3, RZ, PT ;  /* 0x000000ff0300720c */ /* 0x000fe40003f25270 */
[----:B------:R-:W-:Y:S01]  /*1270*/  IADD3 R4, P2, PT, R4, 0x10, RZ ;  /* 0x0000001004047810 */ /* 0x000fe20007f5e0ff */
[----:B------:R-:W-:-:S04]  /*1280*/  UIADD3 UR4, UPT, UPT, UR4, 0x10, URZ ;  /* 0x0000001004047890 */ /* 0x000fc8000fffe0ff */
[----:B------:R-:W-:Y:S01]  /*1290*/  IMAD.X R5, RZ, RZ, R5, P2 ;  /* 0x000000ffff057224 */ /* 0x000fe200010e0605 */
[----:B---3--:R-:W-:Y:S02]  /*12a0*/  LOP3.LUT R6, R6, UR5, RZ, 0x3c, !PT ;  /* 0x0000000506067c12 */ /* 0x008fe4000f8e3cff */
[----:B------:R-:W-:-:S05]  /*12b0*/  LOP3.LUT R7, R7, UR8, RZ, 0x3c, !PT ;  /* 0x0000000807077c12 */ /* 0x000fca000f8e3cff */
[----:B------:R2:W-:Y:S01]  /*12c0*/  STL.64 [R9], R6 ;  /* 0x0000000609007387 */ /* 0x0005e20000100a00 */
[----:B------:R-:W-:Y:S05]  /*12d0*/  @P1 BRA `(.L_x_85) ;  /* 0xfffffff400a41947 */ /* 0x000fea000383ffff */
.L_x_84:
[----:B-1----:R-:W-:Y:S05]  /*12e0*/  @!P0 EXIT ;  /* 0x000000000000894d */ /* 0x002fea0003800000 */
[----:B------:R-:W-:Y:S02]  /*12f0*/  ISETP.GE.U32.AND P0, PT, R8, 0x8, PT ;  /* 0x000000080800780c */ /* 0x000fe40003f06070 */
[----:B------:R-:W-:-:S04]  /*1300*/  LOP3.LUT R3, R0, 0x7, RZ, 0xc0, !PT ;  /* 0x0000000700037812 */ /* 0x000fc800078ec0ff */
[----:B------:R-:W-:-:S07]  /*1310*/  ISETP.NE.AND P1, PT, R3, RZ, PT ;  /* 0x000000ff0300720c */ /* 0x000fce0003f25270 */
[----:B------:R-:W-:Y:S06]  /*1320*/  @!P0 BRA `(.L_x_86) ;  /* 0x0000000400508947 */ /* 0x000fec0003800000 */
[----:B------:R-:W0:Y:S02]  /*1330*/  LDCU.64 UR4, c[0x0][0x390] ;  /* 0x00007200ff0477ac */ /* 0x000e240008000a00 */
[----:B0-----:R-:W-:-:S05]  /*1340*/  IADD3 R4, P0, PT, R2, UR4, RZ ;  /* 0x0000000402047c10 */ /* 0x001fca000ff1e0ff */
[----:B------:R-:W-:-:S05]  /*1350*/  IMAD.X R5, RZ, RZ, UR5, P0 ;  /* 0x00000005ff057e24 */ /* 0x000fca00080e06ff */
[----:B--2---:R-:W2:Y:S04]  /*1360*/  LDG.E.U8.CONSTANT R6, desc[UR6][R4.64] ;  /* 0x0000000604067981 */ /* 0x004ea8000c1e9100 */
[----:B------:R-:W3:Y:S01]  /*1370*/  LDG.E.U8.CONSTANT R8, desc[UR6][R4.64+0x1] ;  /* 0x0000010604087981 */ /* 0x000ee2000c1e9100 */
[----:B------:R-:W-:-:S03]  /*1380*/  IMAD.MOV.U32 R9, RZ, RZ, 0x1 ;  /* 0x00000001ff097424 */ /* 0x000fc600078e00ff */
[----:B------:R-:W4:Y:S04]  /*1390*/  LDG.E.U8.CONSTANT R12, desc[UR6][R4.64+0x2] ;  /* 0x00000206040c7981 */ /* 0x000f28000c1e9100 */
[----:B------:R-:W5:Y:S01]  /*13a0*/  LDG.E.U8.CONSTANT R14, desc[UR6][R4.64+0x3] ;  /* 0x00000306040e7981 */ /* 0x000f62000c1e9100 */
[----:B--2---:R-:W-:-:S05]  /*13b0*/  PRMT R6, R6, 0x8880, RZ ;  /* 0x0000888006067816 */ /* 0x004fca00000000ff */
[----:B------:R-:W-:-:S05]  /*13c0*/  IMAD R13, R6, 0x8, R1 ;  /* 0x00000008060d7824 */ /* 0x000fca00078e0201 */
[----:B------:R-:W2:Y:S01]  /*13d0*/  LDL.64 R6, [R13] ;  /* 0x000000000d067983 */ /* 0x000ea20000100a00 */
[----:B------:R-:W-:Y:S02]  /*13e0*/  SHF.L.U32 R9, R9, R2, RZ ;  /* 0x0000000209097219 */ /* 0x000fe400000006ff */
[----:B---3--:R-:W-:Y:S02]  /*13f0*/  PRMT R10, R8, 0x8880, RZ ;  /* 0x00008880080a7816 */ /* 0x008fe400000000ff */
[----:B------:R-:W-:-:S03]  /*1400*/  SHF.R.S32.HI R11, RZ, 0x1f, R9 ;  /* 0x0000001fff0b7819 */ /* 0x000fc60000011409 */
[----:B------:R-:W-:Y:S01]  /*1410*/  IMAD R15, R10, 0x8, R1 ;  /* 0x000000080a0f7824 */ /* 0x000fe200078e0201 */
[----:B--2---:R-:W-:Y:S02]  /*1420*/  LOP3.LUT R8, R6, R9, RZ, 0x3c, !PT ;  /* 0x0000000906087212 */ /* 0x004fe400078e3cff */
[----:B------:R-:W-:-:S05]  /*1430*/  LOP3.LUT R9, R7, R11, RZ, 0x3c, !PT ;  /* 0x0000000b07097212 */ /* 0x000fca00078e3cff */
[----:B------:R0:W-:Y:S04]  /*1440*/  STL.64 [R13], R8 ;  /* 0x000000080d007387 */ /* 0x0001e80000100a00 */
[----:B------:R-:W2:Y:S01]  /*1450*/  LDL.64 R6, [R15] ;  /* 0x000000000f067983 */ /* 0x000ea20000100a00 */
[----:B------:R-:W-:Y:S01]  /*1460*/  IMAD.MOV.U32 R11, RZ, RZ, 0x2 ;  /* 0x00000002ff0b7424 */ /* 0x000fe200078e00ff */
[----:B----4-:R-:W-:-:S04]  /*1470*/  PRMT R12, R12, 0x8880, RZ ;  /* 0x000088800c0c7816 */ /* 0x010fc800000000ff */
[----:B------:R-:W-:-:S04]  /*1480*/  SHF.L.U32 R11, R11, R2, RZ ;  /* 0x000000020b0b7219 */ /* 0x000fc800000006ff */
[----:B------:R-:W-:Y:S02]  /*1490*/  SHF.R.S32.HI R17, RZ, 0x1f, R11 ;  /* 0x0000001fff117819 */ /* 0x000fe4000001140b */
[----:B--2---:R-:W-:Y:S02]  /*14a0*/  LOP3.LUT R10, R6, R11, RZ, 0x3c, !PT ;  /* 0x0000000b060a7212 */ /* 0x004fe400078e3cff */
[----:B------:R-:W-:Y:S01]  /*14b0*/  LOP3.LUT R11, R7, R17, RZ, 0x3c, !PT ;  /* 0x00000011070b7212 */ /* 0x000fe200078e3cff */
[----:B------:R-:W-:-:S04]  /*14c0*/  IMAD R17, R12, 0x8, R1 ;  /* 0x000000080c117824 */ /* 0x000fc800078e0201 */
[----:B------:R1:W-:Y:S04]  /*14d0*/  STL.64 [R15], R10 ;  /* 0x0000000a0f007387 */ /* 0x0003e80000100a00 */
[----:B------:R-:W2:Y:S01]  /*14e0*/  LDL.64 R6, [R17] ;  /* 0x0000000011067983 */ /* 0x000ea20000100a00 */
[----:B0-----:R-:W-:Y:S01]  /*14f0*/  IMAD.MOV.U32 R9, RZ, RZ, 0x4 ;  /* 0x00000004ff097424 */ /* 0x001fe200078e00ff */
[----:B-----5:R-:W-:Y:S02]  /*1500*/  PRMT R12, R14, 0x8880, RZ ;  /* 0x000088800e0c7816 */ /* 0x020fe400000000ff */
[----:B------:R-:W3:Y:S02]  /*1510*/  LDG.E.U8.CONSTANT R14, desc[UR6][R4.64+0x4] ;  /* 0x00000406040e7981 */ /* 0x000ee4000c1e9100 */
[----:B------:R-:W-:-:S04]  /*1520*/  SHF.L.U32 R9, R9, R2, RZ ;  /* 0x0000000209097219 */ /* 0x000fc800000006ff */
[----:B------:R-:W-:Y:S02]  /*1530*/  SHF.R.S32.HI R13, RZ, 0x1f, R9 ;  /* 0x0000001fff0d7819 */ /* 0x000fe40000011409 */
[----:B--2---:R-:W-:Y:S02]  /*1540*/  LOP3.LUT R8, R6, R9, RZ, 0x3c, !PT ;  /* 0x0000000906087212 */ /* 0x004fe400078e3cff */
[----:B------:R-:W-:Y:S01]  /*1550*/  LOP3.LUT R9, R7, R13, RZ, 0x3c, !PT ;  /* 0x0000000d07097212 */ /* 0x000fe200078e3cff */
[----:B------:R-:W-:-:S04]  /*1560*/  IMAD R13, R12, 0x8, R1 ;  /* 0x000000080c0d7824 */ /* 0x000fc800078e0201 */
[----:B------:R0:W-:Y:S04]  /*1570*/  STL.64 [R17], R8 ;  /* 0x0000000811007387 */ /* 0x0001e80000100a00 */
[----:B------:R-:W2:Y:S01]  /*1580*/  LDL.64 R6, [R13] ;  /* 0x000000000d067983 */ /* 0x000ea20000100a00 */
[----:B-1----:R-:W-:Y:S01]  /*1590*/  IMAD.MOV.U32 R11, RZ, RZ, 0x8 ;  /* 0x00000008ff0b7424 */ /* 0x002fe200078e00ff */
[----:B---3--:R-:W-:Y:S02]  /*15a0*/  PRMT R12, R14, 0x8880, RZ ;  /* 0x000088800e0c7816 */ /* 0x008fe400000000ff */
        /* <DEDUP_REMOVED lines=9> */
[----:B---3--:R-:W-:Y:S02]  /*1640*/  PRMT R12, R14, 0x8880, RZ ;  /* 0x000088800e0c7816 */ /* 0x008fe400000000ff */
[----:B------:R-:W3:Y:S02]  /*1650*/  LDG.E.U8.CONSTANT R14, desc[UR6][R4.64+0x6] ;  /* 0x00000606040e7981 */ /* 0x000ee4000c1e9100 */
[----:B------:R-:W-:-:S04]  /*1660*/  SHF.L.U32 R9, R9, R2, RZ ;  /* 0x0000000209097219 */ /* 0x000fc800000006ff */
[----:B------:R-:W-:Y:S01]  /*1670*/  SHF.R.S32.HI R17, RZ, 0x1f, R9 ;  /* 0x0000001fff117819 */ /* 0x000fe20000011409 */
[----:B-1----:R-:W-:Y:S01]  /*1680*/  IMAD.MOV.U32 R11, RZ, RZ, 0x20 ;  /* 0x00000020ff0b7424 */ /* 0x002fe200078e00ff */
[----:B------:R-:W4:Y:S01]  /*1690*/  LDG.E.U8.CONSTANT R4, desc[UR6][R4.64+0x7] ;  /* 0x0000070604047981 */ /* 0x000f22000c1e9100 */
[----:B--2---:R-:W-:Y:S02]  /*16a0*/  LOP3.LUT R8, R6, R9, RZ, 0x3c, !PT ;  /* 0x0000000906087212 */ /* 0x004fe400078e3cff */
[----:B------:R-:W-:Y:S01]  /*16b0*/  LOP3.LUT R9, R7, R17, RZ, 0x3c, !PT ;  /* 0x0000001107097212 */ /* 0x000fe200078e3cff */
[----:B------:R-:W-:-:S04]  /*16c0*/  IMAD R17, R12, 0x8, R1 ;  /* 0x000000080c117824 */ /* 0x000fc800078e0201 */
[----:B------:R0:W-:Y:S04]  /*16d0*/  STL.64 [R15], R8 ;  /* 0x000000080f007387 */ /* 0x0001e80000100a00 */
[----:B------:R-:W2:Y:S01]  /*16e0*/  LDL.64 R6, [R17] ;  /* 0x0000000011067983 */ /* 0x000ea20000100a00 */
[----:B------:R-:W-:Y:S02]  /*16f0*/  SHF.L.U32 R11, R11, R2, RZ ;  /* 0x000000020b0b7219 */ /* 0x000fe400000006ff */
[----:B---3--:R-:W-:Y:S02]  /*1700*/  PRMT R12, R14, 0x8880, RZ ;  /* 0x000088800e0c7816 */ /* 0x008fe400000000ff */
[----:B------:R-:W-:Y:S02]  /*1710*/  SHF.R.S32.HI R13, RZ, 0x1f, R11 ;  /* 0x0000001fff0d7819 */ /* 0x000fe4000001140b */
[----:B--2---:R-:W-:-:S02]  /*1720*/  LOP3.LUT R10, R6, R11, RZ, 0x3c, !PT ;  /* 0x0000000b060a7212 */ /* 0x004fc400078e3cff */
[----:B------:R-:W-:Y:S01]  /*1730*/  LOP3.LUT R11, R7, R13, RZ, 0x3c, !PT ;  /* 0x0000000d070b7212 */ /* 0x000fe200078e3cff */
[----:B------:R-:W-:-:S04]  /*1740*/  IMAD R13, R12, 0x8, R1 ;  /* 0x000000080c0d7824 */ /* 0x000fc800078e0201 */
[----:B------:R1:W-:Y:S04]  /*1750*/  STL.64 [R17], R10 ;  /* 0x0000000a11007387 */ /* 0x0003e80000100a00 */
[----:B------:R-:W2:Y:S01]  /*1760*/  LDL.64 R6, [R13] ;  /* 0x000000000d067983 */ /* 0x000ea20000100a00 */
[----:B0-----:R-:W-:Y:S01]  /*1770*/  IMAD.MOV.U32 R9, RZ, RZ, 0x40 ;  /* 0x00000040ff097424 */ /* 0x001fe200078e00ff */
        /* <DEDUP_REMOVED lines=8> */
[----:B------:R-:W-:-:S05]  /*1800*/  IMAD.MOV.U32 R9, RZ, RZ, 0x80 ;  /* 0x00000080ff097424 */ /* 0x000fca00078e00ff */
[----:B------:R-:W-:-:S04]  /*1810*/  SHF.L.U32 R9, R9, R2, RZ ;  /* 0x0000000209097219 */ /* 0x000fc800000006ff */
[----:B-1----:R-:W-:Y:S01]  /*1820*/  SHF.R.S32.HI R11, RZ, 0x1f, R9 ;  /* 0x0000001fff0b7819 */ /* 0x002fe20000011409 */
[----:B------:R-:W-:Y:S01]  /*1830*/  VIADD R2, R2, 0x8 ;  /* 0x0000000802027836 */ /* 0x000fe20000000000 */
[----:B--2---:R-:W-:Y:S02]  /*1840*/  LOP3.LUT R4, R4, R9, RZ, 0x3c, !PT ;  /* 0x0000000904047212 */ /* 0x004fe400078e3cff */
[----:B------:R-:W-:-:S05]  /*1850*/  LOP3.LUT R5, R5, R11, RZ, 0x3c, !PT ;  /* 0x0000000b05057212 */ /* 0x000fca00078e3cff */
[----:B------:R3:W-:Y:S02]  /*1860*/  STL.64 [R15], R4 ;  /* 0x000000040f007387 */ /* 0x0007e40000100a00 */
.L_x_86:
[----:B------:R-:W-:Y:S05]  /*1870*/  @!P1 EXIT ;  /* 0x000000000000994d */ /* 0x000fea0003800000 */
[----:B------:R-:W-:Y:S02]  /*1880*/  ISETP.GE.U32.AND P0, PT, R3, 0x4, PT ;  /* 0x000000040300780c */ /* 0x000fe40003f06070 */
[----:B------:R-:W-:-:S04]  /*1890*/  LOP3.LUT R0, R0, 0x3, RZ, 0xc0, !PT ;  /* 0x0000000300007812 */ /* 0x000fc800078ec0ff */
[----:B------:R-:W-:-:S07]  /*18a0*/  ISETP.NE.AND P1, PT, R0, RZ, PT ;  /* 0x000000ff0000720c */ /* 0x000fce0003f25270 */
[----:B------:R-:W-:Y:S06]  /*18b0*/  @!P0 BRA `(.L_x_87) ;  /* 0x0000000000b08947 */ /* 0x000fec0003800000 */
[----:B------:R-:W0:Y:S02]  /*18c0*/  LDCU.64 UR4, c[0x0][0x390] ;  /* 0x00007200ff0477ac */ /* 0x000e240008000a00 */
[----:B0--3--:R-:W-:-:S05]  /*18d0*/  IADD3 R4, P0, PT, R2, UR4, RZ ;  /* 0x0000000402047c10 */ /* 0x009fca000ff1e0ff */
[----:B------:R-:W-:-:S05]  /*18e0*/  IMAD.X R5, RZ, RZ, UR5, P0 ;  /* 0x00000005ff057e24 */ /* 0x000fca00080e06ff */
[----:B------:R-:W3:Y:S04]  /*18f0*/  LDG.E.U8.CONSTANT R3, desc[UR6][R4.64] ;  /* 0x0000000604037981 */ /* 0x000ee8000c1e9100 */
[----:B------:R-:W4:Y:S04]  /*1900*/  LDG.E.U8.CONSTANT R8, desc[UR6][R4.64+0x1] ;  /* 0x0000010604087981 */ /* 0x000f28000c1e9100 */
[----:B--2---:R-:W2:Y:S04]  /*1910*/  LDG.E.U8.CONSTANT R11, desc[UR6][R4.64+0x2] ;  /* 0x00000206040b7981 */ /* 0x004ea8000c1e9100 */
[----:B------:R-:W5:Y:S01]  /*1920*/  LDG.E.U8.CONSTANT R4, desc[UR6][R4.64+0x3] ;  /* 0x0000030604047981 */ /* 0x000f62000c1e9100 */
[----:B---3--:R-:W-:-:S05]  /*1930*/  PRMT R6, R3, 0x8880, RZ ;  /* 0x0000888003067816 */ /* 0x008fca00000000ff */
[----:B------:R-:W-:-:S05]  /*1940*/  IMAD R13, R6, 0x8, R1 ;  /* 0x00000008060d7824 */ /* 0x000fca00078e0201 */
[----:B------:R-:W3:Y:S01]  /*1950*/  LDL.64 R6, [R13] ;  /* 0x000000000d067983 */ /* 0x000ee20000100a00 */
[----:B------:R-:W-:Y:S01]  /*1960*/  IMAD.MOV.U32 R3, RZ, RZ, 0x1 ;  /* 0x00000001ff037424 */ /* 0x000fe200078e00ff */
[----:B----4-:R-:W-:-:S04]  /*1970*/  PRMT R10, R8, 0x8880, RZ ;  /* 0x00008880080a7816 */ /* 0x010fc800000000ff */
[----:B------:R-:W-:-:S04]  /*1980*/  SHF.L.U32 R3, R3, R2, RZ ;  /* 0x0000000203037219 */ /* 0x000fc800000006ff */
[----:B------:R-:W-:Y:S01]  /*1990*/  SHF.R.S32.HI R9, RZ, 0x1f, R3 ;  /* 0x0000001fff097819 */ /* 0x000fe20000011403 */
[----:B------:R-:W-:Y:S01]  /*19a0*/  IMAD R15, R10, 0x8, R1 ;  /* 0x000000080a0f7824 */ /* 0x000fe200078e0201 */
[----:B---3--:R-:W-:Y:S02]  /*19b0*/  LOP3.LUT R8, R6, R3, RZ, 0x3c, !PT ;  /* 0x0000000306087212 */ /* 0x008fe400078e3cff */
[----:B------:R-:W-:-:S05]  /*19c0*/  LOP3.LUT R9, R7, R9, RZ, 0x3c, !PT ;  /* 0x0000000907097212 */ /* 0x000fca00078e3cff */
[----:B------:R5:W-:Y:S04]  /*19d0*/  STL.64 [R13], R8 ;  /* 0x000000080d007387 */ /* 0x000be80000100a00 */
[----:B------:R-:W3:Y:S01]  /*19e0*/  LDL.64 R6, [R15] ;  /* 0x000000000f067983 */ /* 0x000ee20000100a00 */
[----:B------:R-:W-:Y:S01]  /*19f0*/  IMAD.MOV.U32 R3, RZ, RZ, 0x2 ;  /* 0x00000002ff037424 */ /* 0x000fe200078e00ff */
[----:B--2---:R-:W-:-:S04]  /*1a00*/  PRMT R12, R11, 0x8880, RZ ;  /* 0x000088800b0c7816 */ /* 0x004fc800000000ff */
[----:B------:R-:W-:-:S04]  /*1a10*/  SHF.L.U32 R3, R3, R2, RZ ;  /* 0x0000000203037219 */ /* 0x000fc800000006ff */
[----:B------:R-:W-:Y:S01]  /*1a20*/  SHF.R.S32.HI R11, RZ, 0x1f, R3 ;  /* 0x0000001fff0b7819 */ /* 0x000fe20000011403 */
[----:B------:R-:W-:Y:S01]  /*1a30*/  IMAD R17, R12, 0x8, R1 ;  /* 0x000000080c117824 */ /* 0x000fe200078e0201 */
[----:B---3--:R-:W-:Y:S02]  /*1a40*/  LOP3.LUT R10, R6, R3, RZ, 0x3c, !PT ;  /* 0x00000003060a7212 */ /* 0x008fe400078e3cff */
[----:B------:R-:W-:-:S05]  /*1a50*/  LOP3.LUT R11, R7, R11, RZ, 0x3c, !PT ;  /* 0x0000000b070b7212 */ /* 0x000fca00078e3cff */
[----:B------:R1:W-:Y:S04]  /*1a60*/  STL.64 [R15], R10 ;  /* 0x0000000a0f007387 */ /* 0x0003e80000100a00 */
[----:B------:R-:W2:Y:S01]  /*1a70*/  LDL.64 R6, [R17] ;  /* 0x0000000011067983 */ /* 0x000ea20000100a00 */
[----:B------:R-:W-:Y:S01]  /*1a80*/  IMAD.MOV.U32 R3, RZ, RZ, 0x4 ;  /* 0x00000004ff037424 */ /* 0x000fe200078e00ff */
[----:B-----5:R-:W-:-:S04]  /*1a90*/  PRMT R8, R4, 0x8880, RZ ;  /* 0x0000888004087816 */ /* 0x020fc800000000ff */
[----:B------:R-:W-:-:S04]  /*1aa0*/  SHF.L.U32 R3, R3, R2, RZ ;  /* 0x0000000203037219 */ /* 0x000fc800000006ff */
[----:B------:R-:W-:Y:S01]  /*1ab0*/  SHF.R.S32.HI R9, RZ, 0x1f, R3 ;  /* 0x0000001fff097819 */ /* 0x000fe20000011403 */
[----:B------:R-:W-:Y:S01]  /*1ac0*/  IMAD R13, R8, 0x8, R1 ;  /* 0x00000008080d7824 */ /* 0x000fe200078e0201 */
[----:B--2---:R-:W-:Y:S02]  /*1ad0*/  LOP3.LUT R6, R6, R3, RZ, 0x3c, !PT ;  /* 0x0000000306067212 */ /* 0x004fe400078e3cff */
[----:B------:R-:W-:-:S05]  /*1ae0*/  LOP3.LUT R7, R7, R9, RZ, 0x3c, !PT ;  /* 0x0000000907077212 */ /* 0x000fca00078e3cff */
[----:B------:R1:W-:Y:S04]  /*1af0*/  STL.64 [R17], R6 ;  /* 0x0000000611007387 */ /* 0x0003e80000100a00 */
[----:B------:R-:W2:Y:S01]  /*1b00*/  LDL.64 R4, [R13] ;  /* 0x000000000d047983 */ /* 0x000ea20000100a00 */
[----:B------:R-:W-:-:S05]  /*1b10*/  IMAD.MOV.U32 R3, RZ, RZ, 0x8 ;  /* 0x00000008ff037424 */ /* 0x000fca00078e00ff */
[----:B------:R-:W-:-:S04]  /*1b20*/  SHF.L.U32 R3, R3, R2, RZ ;  /* 0x0000000203037219 */ /* 0x000fc800000006ff */
[----:B------:R-:W-:Y:S01]  /*1b30*/  SHF.R.S32.HI R9, RZ, 0x1f, R3 ;  /* 0x0000001fff097819 */ /* 0x000fe20000011403 */
[----:B------:R-:W-:Y:S01]  /*1b40*/  VIADD R2, R2, 0x4 ;  /* 0x0000000402027836 */ /* 0x000fe20000000000 */
[----:B--2---:R-:W-:Y:S02]  /*1b50*/  LOP3.LUT R4, R4, R3, RZ, 0x3c, !PT ;  /* 0x0000000304047212 */ /* 0x004fe400078e3cff */
[----:B------:R-:W-:-:S05]  /*1b60*/  LOP3.LUT R5, R5, R9, RZ, 0x3c, !PT ;  /* 0x0000000905057212 */ /* 0x000fca00078e3cff */
[----:B------:R1:W-:Y:S02]  /*1b70*/  STL.64 [R13], R4 ;  /* 0x000000040d007387 */ /* 0x0003e40000100a00 */
.L_x_87:
[----:B------:R-:W-:Y:S05]  /*1b80*/  @!P1 EXIT ;  /* 0x000000000000994d */ /* 0x000fea0003800000 */
[----:B------:R-:W0:Y:S01]  /*1b90*/  LDCU.64 UR4, c[0x0][0x390] ;  /* 0x00007200ff0477ac */ /* 0x000e220008000a00 */
[----:B------:R-:W-:Y:S01]  /*1ba0*/  IMAD.MOV R0, RZ, RZ, -R0 ;  /* 0x000000ffff007224 */ /* 0x000fe200078e0a00 */
[----:B0123--:R-:W-:-:S05]  /*1bb0*/  IADD3 R6, P0, PT, R2, UR4, RZ ;  /* 0x0000000402067c10 */ /* 0x00ffca000ff1e0ff */
[----:B------:R-:W-:-:S08]  /*1bc0*/  IMAD.X R7, RZ, RZ, UR5, P0 ;  /* 0x00000005ff077e24 */ /* 0x000fd000080e06ff */
.L_x_88:
[----:B------:R-:W2:Y:S02]  /*1bd0*/  LDG.E.U8.CONSTANT R3, desc[UR6][R6.64] ;  /* 0x0000000606037981 */ /* 0x000ea4000c1e9100 */
[----:B0-2---:R-:W-:-:S05]  /*1be0*/  PRMT R4, R3, 0x8880, RZ ;  /* 0x0000888003047816 */ /* 0x005fca00000000ff */
[----:B------:R-:W-:-:S05]  /*1bf0*/  IMAD R9, R4, 0x8, R1 ;  /* 0x0000000804097824 */ /* 0x000fca00078e0201 */
[----:B------:R-:W2:Y:S01]  /*1c00*/  LDL.64 R4, [R9] ;  /* 0x0000000009047983 */ /* 0x000ea20000100a00 */
[----:B------:R-:W-:Y:S01]  /*1c10*/  IMAD.MOV.U32 R3, RZ, RZ, 0x1 ;  /* 0x00000001ff037424 */ /* 0x000fe200078e00ff */
[----:B------:R-:W-:Y:S01]  /*1c20*/  IADD3 R6, P1, PT, R6, 0x1, RZ ;  /* 0x0000000106067810 */ /* 0x000fe20007f3e0ff */
[----:B------:R-:W-:-:S03]  /*1c30*/  VIADD R0, R0, 0x1 ;  /* 0x0000000100007836 */ /* 0x000fc60000000000 */
[----:B------:R-:W-:Y:S01]  /*1c40*/  SHF.L.U32 R3, R3, R2, RZ ;  /* 0x0000000203037219 */ /* 0x000fe200000006ff */
[----:B------:R-:W-:Y:S01]  /*1c50*/  VIADD R2, R2, 0x1 ;  /* 0x0000000102027836 */ /* 0x000fe20000000000 */
[----:B------:R-:W-:Y:S01]  /*1c60*/  ISETP.NE.AND P0, PT, R0, RZ, PT ;  /* 0x000000ff0000720c */ /* 0x000fe20003f05270 */
[----:B------:R-:W-:Y:S01]  /*1c70*/  IMAD.X R7, RZ, RZ, R7, P1 ;  /* 0x000000ffff077224 */ /* 0x000fe200008e0607 */
[----:B------:R-:W-:Y:S02]  /*1c80*/  SHF.R.S32.HI R11, RZ, 0x1f, R3 ;  /* 0x0000001fff0b7819 */ /* 0x000fe40000011403 */
[----:B--2---:R-:W-:Y:S02]  /*1c90*/  LOP3.LUT R4, R4, R3, RZ, 0x3c, !PT ;  /* 0x0000000304047212 */ /* 0x004fe400078e3cff */
[----:B------:R-:W-:-:S05]  /*1ca0*/  LOP3.LUT R5, R5, R11, RZ, 0x3c, !PT ;  /* 0x0000000b05057212 */ /* 0x000fca00078e3cff */
[----:B------:R0:W-:Y:S02]  /*1cb0*/  STL.64 [R9], R4 ;  /* 0x0000000409007387 */ /* 0x0001e40000100a00 */
[----:B------:R-:W-:Y:S05]  /*1cc0*/  @P0 BRA `(.L_x_88) ;  /* 0xfffffffc00c00947 */ /* 0x000fea000383ffff */
[----:B------:R-:W-:Y:S05]  /*1cd0*/  EXIT ;  /* 0x000000000000794d */ /* 0x000fea0003800000 */
.L_x_89:
        /* <DEDUP_REMOVED lines=10> */
.L_x_93:


//--------------------- .nv.global.init           --------------------------
	.section	.nv.global.init,"aw",@progbits
.nv.global.init:
	.type		$str,@object
	.size		$str,(.L_0 - $str)
$str:
        /*0000*/ 	.byte	0x46, 0x6f, 0x75, 0x6e, 0x64, 0x20, 0x70, 0x61, 0x74, 0x74, 0x65, 0x72, 0x6e, 0x20, 0x61, 0x74
        /*0010*/ 	.byte	0x20, 0x69, 0x6e, 0x64, 0x65, 0x78, 0x20, 0x25, 0x64, 0x20, 0x00
.L_0:


//--------------------- .nv.shared.reserved.0     --------------------------
	.section	.nv.shared.reserved.0,"aw",@nobits
	.weak		__nv_reservedSMEM_offset_0_alias
	.size		__nv_reservedSMEM_offset_0_alias, 0, 64
	.other		__nv_reservedSMEM_offset_0_alias,@"STO_CUDA_RESERVED_SHARED STV_DEFAULT"
__nv_reservedSMEM_offset_0_alias:
	.zero		0
	.zero		64


//--------------------- .nv.constant0._Z10RabinKarp2PcS_ii --------------------------
	.section	.nv.constant0._Z10RabinKarp2PcS_ii,"a",@progbits
	.sectionflags	@""
	.align	4
.nv.constant0._Z10RabinKarp2PcS_ii:
	.zero		920


//--------------------- .nv.constant0._Z11NaiveSearchPcS_bii --------------------------
	.section	.nv.constant0._Z11NaiveSearchPcS_bii,"a",@progbits
	.sectionflags	@""
	.align	4
.nv.constant0._Z11NaiveSearchPcS_bii:
	.zero		924


//--------------------- .nv.constant0._Z2bmPcS_iii --------------------------
	.section	.nv.constant0._Z2bmPcS_iii,"a",@progbits
	.sectionflags	@""
	.align	4
.nv.constant0._Z2bmPcS_iii:
	.zero		924


//--------------------- .nv.constant0._Z12ShiftOrMatchPciS_ii --------------------------
	.section	.nv.constant0._Z12ShiftOrMatchPciS_ii,"a",@progbits
	.sectionflags	@""
	.align	4
.nv.constant0._Z12ShiftOrMatchPciS_ii:
	.zero		928


//--------------------- SYMBOLS --------------------------

	.type		.nv.reservedSmem.offset0,@object
	.size		.nv.reservedSmem.offset0,0x4
	.type		vprintf,@function
